//
// Generated by NVIDIA NVVM Compiler
//
// Compiler Build ID: CL-36424714
// Cuda compilation tools, release 13.0, V13.0.88
// Based on NVVM 20.0.0
//

.version 9.0
.target sm_100
.address_size 64

	// .globl	_Z6Phase1Piii
// _ZZ6Phase1PiiiE5share has been demoted
// _ZZ7Phase2_PiiiE1s has been demoted
// _ZZ7Phase2_PiiiE8rc_share has been demoted
// _ZZ6Phase3PiiiE2sh has been demoted
// _ZZ6Phase3PiiiE5row_s has been demoted
// _ZZ6Phase3PiiiE5col_s has been demoted

.visible .entry _Z6Phase1Piii(
	.param .u64 .ptr .align 1 _Z6Phase1Piii_param_0,
	.param .u32 _Z6Phase1Piii_param_1,
	.param .u32 _Z6Phase1Piii_param_2
)
{
	.reg .pred 	%p<2>;
	.reg .b32 	%r<117>;
	.reg .b64 	%rd<7>;
	// demoted variable
	.shared .align 4 .b8 _ZZ6Phase1PiiiE5share[16384];
	ld.param.u64 	%rd3, [_Z6Phase1Piii_param_0];
	ld.param.u32 	%r11, [_Z6Phase1Piii_param_1];
	ld.param.u32 	%r12, [_Z6Phase1Piii_param_2];
	cvta.to.global.u64 	%rd4, %rd3;
	mov.u32 	%r13, %tid.y;
	mov.u32 	%r14, %tid.x;
	mad.lo.s32 	%r15, %r11, %r12, %r11;
	shl.b32 	%r16, %r15, 6;
	mad.lo.s32 	%r17, %r12, %r13, %r16;
	add.s32 	%r18, %r17, %r14;
	shl.b32 	%r19, %r12, 5;
	add.s32 	%r20, %r18, %r19;
	mul.wide.s32 	%rd5, %r18, 4;
	add.s64 	%rd1, %rd4, %rd5;
	ld.global.u32 	%r21, [%rd1];
	shl.b32 	%r22, %r13, 8;
	mov.u32 	%r23, _ZZ6Phase1PiiiE5share;
	add.s32 	%r24, %r23, %r22;
	shl.b32 	%r25, %r14, 2;
	add.s32 	%r1, %r24, %r25;
	st.shared.u32 	[%r1], %r21;
	ld.global.u32 	%r26, [%rd1+128];
	st.shared.u32 	[%r1+128], %r26;
	mul.wide.s32 	%rd6, %r20, 4;
	add.s64 	%rd2, %rd4, %rd6;
	ld.global.u32 	%r27, [%rd2];
	st.shared.u32 	[%r1+8192], %r27;
	ld.global.u32 	%r28, [%rd2+128];
	st.shared.u32 	[%r1+8320], %r28;
	bar.sync 	0;
	add.s32 	%r115, %r24, 8192;
	add.s32 	%r29, %r25, %r23;
	add.s32 	%r114, %r29, 512;
	mov.b32 	%r116, 8192;
$L__BB0_1:
	ld.shared.u32 	%r30, [%r1];
	ld.shared.u32 	%r31, [%r115+-8192];
	ld.shared.u32 	%r32, [%r114+-512];
	add.s32 	%r33, %r32, %r31;
	min.s32 	%r34, %r30, %r33;
	st.shared.u32 	[%r1], %r34;
	ld.shared.u32 	%r35, [%r1+8192];
	ld.shared.u32 	%r36, [%r115];
	ld.shared.u32 	%r37, [%r114+-512];
	add.s32 	%r38, %r37, %r36;
	min.s32 	%r39, %r35, %r38;
	st.shared.u32 	[%r1+8192], %r39;
	ld.shared.u32 	%r40, [%r1+128];
	ld.shared.u32 	%r41, [%r115+-8192];
	ld.shared.u32 	%r42, [%r114+-384];
	add.s32 	%r43, %r42, %r41;
	min.s32 	%r44, %r40, %r43;
	st.shared.u32 	[%r1+128], %r44;
	ld.shared.u32 	%r45, [%r1+8320];
	ld.shared.u32 	%r46, [%r115];
	ld.shared.u32 	%r47, [%r114+-384];
	add.s32 	%r48, %r47, %r46;
	min.s32 	%r49, %r45, %r48;
	st.shared.u32 	[%r1+8320], %r49;
	bar.sync 	0;
	ld.shared.u32 	%r50, [%r1];
	ld.shared.u32 	%r51, [%r115+-8188];
	ld.shared.u32 	%r52, [%r114+-256];
	add.s32 	%r53, %r52, %r51;
	min.s32 	%r54, %r50, %r53;
	st.shared.u32 	[%r1], %r54;
	ld.shared.u32 	%r55, [%r1+8192];
	ld.shared.u32 	%r56, [%r115+4];
	ld.shared.u32 	%r57, [%r114+-256];
	add.s32 	%r58, %r57, %r56;
	min.s32 	%r59, %r55, %r58;
	st.shared.u32 	[%r1+8192], %r59;
	ld.shared.u32 	%r60, [%r1+128];
	ld.shared.u32 	%r61, [%r115+-8188];
	ld.shared.u32 	%r62, [%r114+-128];
	add.s32 	%r63, %r62, %r61;
	min.s32 	%r64, %r60, %r63;
	st.shared.u32 	[%r1+128], %r64;
	ld.shared.u32 	%r65, [%r1+8320];
	ld.shared.u32 	%r66, [%r115+4];
	ld.shared.u32 	%r67, [%r114+-128];
	add.s32 	%r68, %r67, %r66;
	min.s32 	%r69, %r65, %r68;
	st.shared.u32 	[%r1+8320], %r69;
	bar.sync 	0;
	ld.shared.u32 	%r70, [%r1];
	ld.shared.u32 	%r71, [%r115+-8184];
	ld.shared.u32 	%r72, [%r114];
	add.s32 	%r73, %r72, %r71;
	min.s32 	%r74, %r70, %r73;
	st.shared.u32 	[%r1], %r74;
	ld.shared.u32 	%r75, [%r1+8192];
	ld.shared.u32 	%r76, [%r115+8];
	ld.shared.u32 	%r77, [%r114];
	add.s32 	%r78, %r77, %r76;
	min.s32 	%r79, %r75, %r78;
	st.shared.u32 	[%r1+8192], %r79;
	ld.shared.u32 	%r80, [%r1+128];
	ld.shared.u32 	%r81, [%r115+-8184];
	ld.shared.u32 	%r82, [%r114+128];
	add.s32 	%r83, %r82, %r81;
	min.s32 	%r84, %r80, %r83;
	st.shared.u32 	[%r1+128], %r84;
	ld.shared.u32 	%r85, [%r1+8320];
	ld.shared.u32 	%r86, [%r115+8];
	ld.shared.u32 	%r87, [%r114+128];
	add.s32 	%r88, %r87, %r86;
	min.s32 	%r89, %r85, %r88;
	st.shared.u32 	[%r1+8320], %r89;
	bar.sync 	0;
	ld.shared.u32 	%r90, [%r1];
	ld.shared.u32 	%r91, [%r115+-8180];
	ld.shared.u32 	%r92, [%r114+256];
	add.s32 	%r93, %r92, %r91;
	min.s32 	%r94, %r90, %r93;
	st.shared.u32 	[%r1], %r94;
	ld.shared.u32 	%r95, [%r1+8192];
	ld.shared.u32 	%r96, [%r115+12];
	ld.shared.u32 	%r97, [%r114+256];
	add.s32 	%r98, %r97, %r96;
	min.s32 	%r99, %r95, %r98;
	st.shared.u32 	[%r1+8192], %r99;
	ld.shared.u32 	%r100, [%r1+128];
	ld.shared.u32 	%r101, [%r115+-8180];
	ld.shared.u32 	%r102, [%r114+384];
	add.s32 	%r103, %r102, %r101;
	min.s32 	%r104, %r100, %r103;
	st.shared.u32 	[%r1+128], %r104;
	ld.shared.u32 	%r105, [%r1+8320];
	ld.shared.u32 	%r106, [%r115+12];
	ld.shared.u32 	%r107, [%r114+384];
	add.s32 	%r108, %r107, %r106;
	min.s32 	%r109, %r105, %r108;
	st.shared.u32 	[%r1+8320], %r109;
	bar.sync 	0;
	add.s32 	%r116, %r116, 16;
	add.s32 	%r115, %r115, 16;
	add.s32 	%r114, %r114, 1024;
	setp.ne.s32 	%p1, %r116, 8448;
	@%p1 bra 	$L__BB0_1;
	ld.shared.u32 	%r110, [%r1];
	st.global.u32 	[%rd1], %r110;
	ld.shared.u32 	%r111, [%r1+128];
	st.global.u32 	[%rd1+128], %r111;
	ld.shared.u32 	%r112, [%r1+8192];
	st.global.u32 	[%rd2], %r112;
	ld.shared.u32 	%r113, [%r1+8320];
	st.global.u32 	[%rd2+128], %r113;
	ret;

}
	// .globl	_Z7Phase2_Piii
.visible .entry _Z7Phase2_Piii(
	.param .u64 .ptr .align 1 _Z7Phase2_Piii_param_0,
	.param .u32 _Z7Phase2_Piii_param_1,
	.param .u32 _Z7Phase2_Piii_param_2
)
{
	.reg .pred 	%p<6>;
	.reg .b32 	%r<227>;
	.reg .b64 	%rd<28>;
	// demoted variable
	.shared .align 4 .b8 _ZZ7Phase2_PiiiE1s[16384];
	// demoted variable
	.shared .align 4 .b8 _ZZ7Phase2_PiiiE8rc_share[16384];
	ld.param.u64 	%rd5, [_Z7Phase2_Piii_param_0];
	ld.param.u32 	%r26, [_Z7Phase2_Piii_param_1];
	ld.param.u32 	%r27, [_Z7Phase2_Piii_param_2];
	mov.u32 	%r1, %ctaid.x;
	setp.eq.s32 	%p1, %r1, %r26;
	@%p1 bra 	$L__BB1_10;
	mov.u32 	%r2, %tid.y;
	mov.u32 	%r3, %tid.x;
	shl.b32 	%r4, %r26, 6;
	mov.u32 	%r5, %ctaid.y;
	setp.ne.s32 	%p2, %r5, 0;
	@%p2 bra 	$L__BB1_3;
	mul.lo.s32 	%r29, %r1, %r27;
	shl.b32 	%r30, %r29, 6;
	add.s32 	%r220, %r30, %r4;
	bra.uni 	$L__BB1_4;
$L__BB1_3:
	shl.b32 	%r28, %r1, 6;
	mad.lo.s32 	%r220, %r27, %r4, %r28;
$L__BB1_4:
	mad.lo.s32 	%r31, %r4, %r27, %r4;
	mul.lo.s32 	%r32, %r27, %r2;
	add.s32 	%r33, %r31, %r32;
	shl.b32 	%r34, %r27, 5;
	add.s32 	%r35, %r32, %r34;
	add.s32 	%r36, %r31, %r35;
	cvta.to.global.u64 	%rd6, %rd5;
	setp.eq.s32 	%p3, %r5, 0;
	add.s32 	%r37, %r220, %r35;
	add.s32 	%r38, %r220, %r32;
	add.s32 	%r39, %r37, %r3;
	add.s32 	%r40, %r38, %r3;
	add.s32 	%r41, %r33, %r3;
	mul.wide.s32 	%rd7, %r41, 4;
	add.s64 	%rd8, %rd6, %rd7;
	ld.global.u32 	%r42, [%rd8];
	shl.b32 	%r43, %r2, 8;
	mov.u32 	%r44, _ZZ7Phase2_PiiiE1s;
	add.s32 	%r45, %r44, %r43;
	shl.b32 	%r46, %r3, 2;
	add.s32 	%r47, %r45, %r46;
	st.shared.u32 	[%r47], %r42;
	cvt.s64.s32 	%rd9, %r33;
	cvt.u64.u32 	%rd10, %r3;
	add.s64 	%rd11, %rd9, %rd10;
	shl.b64 	%rd12, %rd11, 2;
	add.s64 	%rd13, %rd6, %rd12;
	ld.global.u32 	%r48, [%rd13+128];
	st.shared.u32 	[%r47+128], %r48;
	add.s32 	%r49, %r36, %r3;
	mul.wide.s32 	%rd14, %r49, 4;
	add.s64 	%rd15, %rd6, %rd14;
	ld.global.u32 	%r50, [%rd15];
	st.shared.u32 	[%r47+8192], %r50;
	cvt.s64.s32 	%rd16, %r36;
	add.s64 	%rd17, %rd16, %rd10;
	shl.b64 	%rd18, %rd17, 2;
	add.s64 	%rd19, %rd6, %rd18;
	ld.global.u32 	%r51, [%rd19+128];
	st.shared.u32 	[%r47+8320], %r51;
	mul.wide.s32 	%rd20, %r40, 4;
	add.s64 	%rd1, %rd6, %rd20;
	ld.global.u32 	%r52, [%rd1];
	mov.u32 	%r53, _ZZ7Phase2_PiiiE8rc_share;
	add.s32 	%r54, %r53, %r43;
	add.s32 	%r9, %r54, %r46;
	st.shared.u32 	[%r9], %r52;
	cvt.s64.s32 	%rd21, %r38;
	add.s64 	%rd22, %rd21, %rd10;
	shl.b64 	%rd23, %rd22, 2;
	add.s64 	%rd2, %rd6, %rd23;
	ld.global.u32 	%r55, [%rd2+128];
	st.shared.u32 	[%r9+128], %r55;
	mul.wide.s32 	%rd24, %r39, 4;
	add.s64 	%rd3, %rd6, %rd24;
	ld.global.u32 	%r56, [%rd3];
	st.shared.u32 	[%r9+8192], %r56;
	cvt.s64.s32 	%rd25, %r37;
	add.s64 	%rd26, %rd25, %rd10;
	shl.b64 	%rd27, %rd26, 2;
	add.s64 	%rd4, %rd6, %rd27;
	ld.global.u32 	%r57, [%rd4+128];
	st.shared.u32 	[%r9+8320], %r57;
	bar.sync 	0;
	@%p3 bra 	$L__BB1_7;
	add.s32 	%r61, %r43, %r44;
	add.s32 	%r225, %r61, 8192;
	add.s32 	%r64, %r46, %r53;
	add.s32 	%r224, %r64, 512;
	mov.b32 	%r226, 8192;
$L__BB1_6:
	ld.shared.u32 	%r65, [%r9];
	ld.shared.u32 	%r66, [%r225+-8192];
	ld.shared.u32 	%r67, [%r224+-512];
	add.s32 	%r68, %r67, %r66;
	min.s32 	%r69, %r65, %r68;
	st.shared.u32 	[%r9], %r69;
	ld.shared.u32 	%r70, [%r9+128];
	ld.shared.u32 	%r71, [%r224+-384];
	add.s32 	%r72, %r71, %r66;
	min.s32 	%r73, %r70, %r72;
	st.shared.u32 	[%r9+128], %r73;
	ld.shared.u32 	%r74, [%r9+8192];
	ld.shared.u32 	%r75, [%r225];
	ld.shared.u32 	%r76, [%r224+-512];
	add.s32 	%r77, %r76, %r75;
	min.s32 	%r78, %r74, %r77;
	st.shared.u32 	[%r9+8192], %r78;
	ld.shared.u32 	%r79, [%r9+8320];
	ld.shared.u32 	%r80, [%r224+-384];
	add.s32 	%r81, %r80, %r75;
	min.s32 	%r82, %r79, %r81;
	st.shared.u32 	[%r9+8320], %r82;
	bar.sync 	0;
	ld.shared.u32 	%r83, [%r9];
	ld.shared.u32 	%r84, [%r225+-8188];
	ld.shared.u32 	%r85, [%r224+-256];
	add.s32 	%r86, %r85, %r84;
	min.s32 	%r87, %r83, %r86;
	st.shared.u32 	[%r9], %r87;
	ld.shared.u32 	%r88, [%r9+128];
	ld.shared.u32 	%r89, [%r224+-128];
	add.s32 	%r90, %r89, %r84;
	min.s32 	%r91, %r88, %r90;
	st.shared.u32 	[%r9+128], %r91;
	ld.shared.u32 	%r92, [%r9+8192];
	ld.shared.u32 	%r93, [%r225+4];
	ld.shared.u32 	%r94, [%r224+-256];
	add.s32 	%r95, %r94, %r93;
	min.s32 	%r96, %r92, %r95;
	st.shared.u32 	[%r9+8192], %r96;
	ld.shared.u32 	%r97, [%r9+8320];
	ld.shared.u32 	%r98, [%r224+-128];
	add.s32 	%r99, %r98, %r93;
	min.s32 	%r100, %r97, %r99;
	st.shared.u32 	[%r9+8320], %r100;
	bar.sync 	0;
	ld.shared.u32 	%r101, [%r9];
	ld.shared.u32 	%r102, [%r225+-8184];
	ld.shared.u32 	%r103, [%r224];
	add.s32 	%r104, %r103, %r102;
	min.s32 	%r105, %r101, %r104;
	st.shared.u32 	[%r9], %r105;
	ld.shared.u32 	%r106, [%r9+128];
	ld.shared.u32 	%r107, [%r224+128];
	add.s32 	%r108, %r107, %r102;
	min.s32 	%r109, %r106, %r108;
	st.shared.u32 	[%r9+128], %r109;
	ld.shared.u32 	%r110, [%r9+8192];
	ld.shared.u32 	%r111, [%r225+8];
	ld.shared.u32 	%r112, [%r224];
	add.s32 	%r113, %r112, %r111;
	min.s32 	%r114, %r110, %r113;
	st.shared.u32 	[%r9+8192], %r114;
	ld.shared.u32 	%r115, [%r9+8320];
	ld.shared.u32 	%r116, [%r224+128];
	add.s32 	%r117, %r116, %r111;
	min.s32 	%r118, %r115, %r117;
	st.shared.u32 	[%r9+8320], %r118;
	bar.sync 	0;
	ld.shared.u32 	%r119, [%r9];
	ld.shared.u32 	%r120, [%r225+-8180];
	ld.shared.u32 	%r121, [%r224+256];
	add.s32 	%r122, %r121, %r120;
	min.s32 	%r123, %r119, %r122;
	st.shared.u32 	[%r9], %r123;
	ld.shared.u32 	%r124, [%r9+128];
	ld.shared.u32 	%r125, [%r224+384];
	add.s32 	%r126, %r125, %r120;
	min.s32 	%r127, %r124, %r126;
	st.shared.u32 	[%r9+128], %r127;
	ld.shared.u32 	%r128, [%r9+8192];
	ld.shared.u32 	%r129, [%r225+12];
	ld.shared.u32 	%r130, [%r224+256];
	add.s32 	%r131, %r130, %r129;
	min.s32 	%r132, %r128, %r131;
	st.shared.u32 	[%r9+8192], %r132;
	ld.shared.u32 	%r133, [%r9+8320];
	ld.shared.u32 	%r134, [%r224+384];
	add.s32 	%r135, %r134, %r129;
	min.s32 	%r136, %r133, %r135;
	st.shared.u32 	[%r9+8320], %r136;
	bar.sync 	0;
	add.s32 	%r226, %r226, 16;
	add.s32 	%r225, %r225, 16;
	add.s32 	%r224, %r224, 1024;
	setp.ne.s32 	%p4, %r226, 8448;
	@%p4 bra 	$L__BB1_6;
	bra.uni 	$L__BB1_9;
$L__BB1_7:
	add.s32 	%r140, %r43, %r53;
	add.s32 	%r222, %r140, 8192;
	add.s32 	%r143, %r46, %r44;
	add.s32 	%r221, %r143, 512;
	mov.b32 	%r223, 8192;
$L__BB1_8:
	ld.shared.u32 	%r144, [%r9];
	ld.shared.u32 	%r145, [%r222+-8192];
	ld.shared.u32 	%r146, [%r221+-512];
	add.s32 	%r147, %r146, %r145;
	min.s32 	%r148, %r144, %r147;
	st.shared.u32 	[%r9], %r148;
	ld.shared.u32 	%r149, [%r9+128];
	ld.shared.u32 	%r150, [%r222+-8192];
	ld.shared.u32 	%r151, [%r221+-384];
	add.s32 	%r152, %r151, %r150;
	min.s32 	%r153, %r149, %r152;
	st.shared.u32 	[%r9+128], %r153;
	ld.shared.u32 	%r154, [%r9+8192];
	ld.shared.u32 	%r155, [%r222];
	add.s32 	%r156, %r146, %r155;
	min.s32 	%r157, %r154, %r156;
	st.shared.u32 	[%r9+8192], %r157;
	ld.shared.u32 	%r158, [%r9+8320];
	ld.shared.u32 	%r159, [%r222];
	add.s32 	%r160, %r151, %r159;
	min.s32 	%r161, %r158, %r160;
	st.shared.u32 	[%r9+8320], %r161;
	bar.sync 	0;
	ld.shared.u32 	%r162, [%r9];
	ld.shared.u32 	%r163, [%r222+-8188];
	ld.shared.u32 	%r164, [%r221+-256];
	add.s32 	%r165, %r164, %r163;
	min.s32 	%r166, %r162, %r165;
	st.shared.u32 	[%r9], %r166;
	ld.shared.u32 	%r167, [%r9+128];
	ld.shared.u32 	%r168, [%r222+-8188];
	ld.shared.u32 	%r169, [%r221+-128];
	add.s32 	%r170, %r169, %r168;
	min.s32 	%r171, %r167, %r170;
	st.shared.u32 	[%r9+128], %r171;
	ld.shared.u32 	%r172, [%r9+8192];
	ld.shared.u32 	%r173, [%r222+4];
	add.s32 	%r174, %r164, %r173;
	min.s32 	%r175, %r172, %r174;
	st.shared.u32 	[%r9+8192], %r175;
	ld.shared.u32 	%r176, [%r9+8320];
	ld.shared.u32 	%r177, [%r222+4];
	add.s32 	%r178, %r169, %r177;
	min.s32 	%r179, %r176, %r178;
	st.shared.u32 	[%r9+8320], %r179;
	bar.sync 	0;
	ld.shared.u32 	%r180, [%r9];
	ld.shared.u32 	%r181, [%r222+-8184];
	ld.shared.u32 	%r182, [%r221];
	add.s32 	%r183, %r182, %r181;
	min.s32 	%r184, %r180, %r183;
	st.shared.u32 	[%r9], %r184;
	ld.shared.u32 	%r185, [%r9+128];
	ld.shared.u32 	%r186, [%r222+-8184];
	ld.shared.u32 	%r187, [%r221+128];
	add.s32 	%r188, %r187, %r186;
	min.s32 	%r189, %r185, %r188;
	st.shared.u32 	[%r9+128], %r189;
	ld.shared.u32 	%r190, [%r9+8192];
	ld.shared.u32 	%r191, [%r222+8];
	add.s32 	%r192, %r182, %r191;
	min.s32 	%r193, %r190, %r192;
	st.shared.u32 	[%r9+8192], %r193;
	ld.shared.u32 	%r194, [%r9+8320];
	ld.shared.u32 	%r195, [%r222+8];
	add.s32 	%r196, %r187, %r195;
	min.s32 	%r197, %r194, %r196;
	st.shared.u32 	[%r9+8320], %r197;
	bar.sync 	0;
	ld.shared.u32 	%r198, [%r9];
	ld.shared.u32 	%r199, [%r222+-8180];
	ld.shared.u32 	%r200, [%r221+256];
	add.s32 	%r201, %r200, %r199;
	min.s32 	%r202, %r198, %r201;
	st.shared.u32 	[%r9], %r202;
	ld.shared.u32 	%r203, [%r9+128];
	ld.shared.u32 	%r204, [%r222+-8180];
	ld.shared.u32 	%r205, [%r221+384];
	add.s32 	%r206, %r205, %r204;
	min.s32 	%r207, %r203, %r206;
	st.shared.u32 	[%r9+128], %r207;
	ld.shared.u32 	%r208, [%r9+8192];
	ld.shared.u32 	%r209, [%r222+12];
	add.s32 	%r210, %r200, %r209;
	min.s32 	%r211, %r208, %r210;
	st.shared.u32 	[%r9+8192], %r211;
	ld.shared.u32 	%r212, [%r9+8320];
	ld.shared.u32 	%r213, [%r222+12];
	add.s32 	%r214, %r205, %r213;
	min.s32 	%r215, %r212, %r214;
	st.shared.u32 	[%r9+8320], %r215;
	bar.sync 	0;
	add.s32 	%r223, %r223, 16;
	add.s32 	%r222, %r222, 16;
	add.s32 	%r221, %r221, 1024;
	setp.eq.s32 	%p5, %r223, 8448;
	@%p5 bra 	$L__BB1_9;
	bra.uni 	$L__BB1_8;
$L__BB1_9:
	ld.shared.u32 	%r216, [%r9];
	st.global.u32 	[%rd1], %r216;
	ld.shared.u32 	%r217, [%r9+128];
	st.global.u32 	[%rd2+128], %r217;
	ld.shared.u32 	%r218, [%r9+8192];
	st.global.u32 	[%rd3], %r218;
	ld.shared.u32 	%r219, [%r9+8320];
	st.global.u32 	[%rd4+128], %r219;
$L__BB1_10:
	ret;

}
	// .globl	_Z6Phase3Piii
.visible .entry _Z6Phase3Piii(
	.param .u64 .ptr .align 1 _Z6Phase3Piii_param_0,
	.param .u32 _Z6Phase3Piii_param_1,
	.param .u32 _Z6Phase3Piii_param_2
)
{
	.reg .pred 	%p<5>;
	.reg .b32 	%r<173>;
	.reg .b64 	%rd<32>;
	// demoted variable
	.shared .align 4 .b8 _ZZ6Phase3PiiiE2sh[16384];
	// demoted variable
	.shared .align 4 .b8 _ZZ6Phase3PiiiE5row_s[16384];
	// demoted variable
	.shared .align 4 .b8 _ZZ6Phase3PiiiE5col_s[16384];
	ld.param.u64 	%rd3, [_Z6Phase3Piii_param_0];
	ld.param.u32 	%r24, [_Z6Phase3Piii_param_1];
	ld.param.u32 	%r25, [_Z6Phase3Piii_param_2];
	mov.u32 	%r1, %ctaid.x;
	setp.eq.s32 	%p1, %r1, %r24;
	mov.u32 	%r2, %ctaid.y;
	setp.eq.s32 	%p2, %r2, %r24;
	or.pred  	%p3, %p1, %p2;
	@%p3 bra 	$L__BB2_4;
	cvta.to.global.u64 	%rd4, %rd3;
	mov.u32 	%r27, %tid.y;
	mov.u32 	%r28, %tid.x;
	mul.lo.s32 	%r29, %r2, %r25;
	shl.b32 	%r30, %r29, 6;
	shl.b32 	%r31, %r1, 6;
	add.s32 	%r32, %r30, %r31;
	mul.lo.s32 	%r33, %r25, %r27;
	add.s32 	%r34, %r32, %r33;
	add.s32 	%r35, %r34, %r28;
	shl.b32 	%r36, %r25, 5;
	add.s32 	%r37, %r33, %r36;
	add.s32 	%r38, %r32, %r37;
	add.s32 	%r39, %r38, %r28;
	shl.b32 	%r40, %r24, 6;
	add.s32 	%r41, %r30, %r40;
	add.s32 	%r42, %r41, %r33;
	add.s32 	%r43, %r42, %r28;
	add.s32 	%r44, %r41, %r37;
	add.s32 	%r45, %r44, %r28;
	mad.lo.s32 	%r46, %r40, %r25, %r31;
	add.s32 	%r47, %r46, %r33;
	add.s32 	%r48, %r47, %r28;
	add.s32 	%r49, %r46, %r37;
	add.s32 	%r50, %r49, %r28;
	mul.wide.s32 	%rd5, %r35, 4;
	add.s64 	%rd1, %rd4, %rd5;
	ld.global.u32 	%r51, [%rd1];
	shl.b32 	%r52, %r27, 8;
	mov.u32 	%r53, _ZZ6Phase3PiiiE2sh;
	add.s32 	%r54, %r53, %r52;
	shl.b32 	%r55, %r28, 2;
	add.s32 	%r3, %r54, %r55;
	st.shared.u32 	[%r3], %r51;
	ld.global.u32 	%r56, [%rd1+128];
	st.shared.u32 	[%r3+128], %r56;
	mul.wide.s32 	%rd6, %r39, 4;
	add.s64 	%rd2, %rd4, %rd6;
	ld.global.u32 	%r57, [%rd2];
	st.shared.u32 	[%r3+8192], %r57;
	ld.global.u32 	%r58, [%rd2+128];
	st.shared.u32 	[%r3+8320], %r58;
	mul.wide.s32 	%rd7, %r43, 4;
	add.s64 	%rd8, %rd4, %rd7;
	ld.global.u32 	%r59, [%rd8];
	mov.u32 	%r60, _ZZ6Phase3PiiiE5row_s;
	add.s32 	%r61, %r60, %r52;
	add.s32 	%r62, %r61, %r55;
	st.shared.u32 	[%r62], %r59;
	cvt.s64.s32 	%rd9, %r42;
	cvt.u64.u32 	%rd10, %r28;
	add.s64 	%rd11, %rd9, %rd10;
	shl.b64 	%rd12, %rd11, 2;
	add.s64 	%rd13, %rd4, %rd12;
	ld.global.u32 	%r63, [%rd13+128];
	st.shared.u32 	[%r62+128], %r63;
	mul.wide.s32 	%rd14, %r45, 4;
	add.s64 	%rd15, %rd4, %rd14;
	ld.global.u32 	%r64, [%rd15];
	st.shared.u32 	[%r62+8192], %r64;
	cvt.s64.s32 	%rd16, %r44;
	add.s64 	%rd17, %rd16, %rd10;
	shl.b64 	%rd18, %rd17, 2;
	add.s64 	%rd19, %rd4, %rd18;
	ld.global.u32 	%r65, [%rd19+128];
	st.shared.u32 	[%r62+8320], %r65;
	mul.wide.s32 	%rd20, %r48, 4;
	add.s64 	%rd21, %rd4, %rd20;
	ld.global.u32 	%r66, [%rd21];
	mov.u32 	%r67, _ZZ6Phase3PiiiE5col_s;
	add.s32 	%r68, %r67, %r52;
	add.s32 	%r69, %r68, %r55;
	st.shared.u32 	[%r69], %r66;
	cvt.s64.s32 	%rd22, %r47;
	add.s64 	%rd23, %rd22, %rd10;
	shl.b64 	%rd24, %rd23, 2;
	add.s64 	%rd25, %rd4, %rd24;
	ld.global.u32 	%r70, [%rd25+128];
	st.shared.u32 	[%r69+128], %r70;
	mul.wide.s32 	%rd26, %r50, 4;
	add.s64 	%rd27, %rd4, %rd26;
	ld.global.u32 	%r71, [%rd27];
	st.shared.u32 	[%r69+8192], %r71;
	cvt.s64.s32 	%rd28, %r49;
	add.s64 	%rd29, %rd28, %rd10;
	shl.b64 	%rd30, %rd29, 2;
	add.s64 	%rd31, %rd4, %rd30;
	ld.global.u32 	%r72, [%rd31+128];
	st.shared.u32 	[%r69+8320], %r72;
	bar.sync 	0;
	ld.shared.u32 	%r172, [%r3];
	ld.shared.u32 	%r171, [%r3+128];
	ld.shared.u32 	%r170, [%r3+8192];
	ld.shared.u32 	%r169, [%r3+8320];
	add.s32 	%r167, %r61, 8192;
	add.s32 	%r73, %r55, %r67;
	add.s32 	%r166, %r73, 1024;
	mov.b32 	%r168, 8192;
$L__BB2_2:
	ld.shared.u32 	%r74, [%r167+-8192];
	ld.shared.u32 	%r75, [%r166+-1024];
	add.s32 	%r76, %r75, %r74;
	min.s32 	%r77, %r76, %r172;
	ld.shared.u32 	%r78, [%r166+-896];
	add.s32 	%r79, %r78, %r74;
	min.s32 	%r80, %r79, %r171;
	ld.shared.u32 	%r81, [%r167];
	add.s32 	%r82, %r75, %r81;
	min.s32 	%r83, %r82, %r170;
	add.s32 	%r84, %r78, %r81;
	min.s32 	%r85, %r84, %r169;
	ld.shared.u32 	%r86, [%r167+-8188];
	ld.shared.u32 	%r87, [%r166+-768];
	add.s32 	%r88, %r87, %r86;
	min.s32 	%r89, %r88, %r77;
	ld.shared.u32 	%r90, [%r166+-640];
	add.s32 	%r91, %r90, %r86;
	min.s32 	%r92, %r91, %r80;
	ld.shared.u32 	%r93, [%r167+4];
	add.s32 	%r94, %r87, %r93;
	min.s32 	%r95, %r94, %r83;
	add.s32 	%r96, %r90, %r93;
	min.s32 	%r97, %r96, %r85;
	ld.shared.u32 	%r98, [%r167+-8184];
	ld.shared.u32 	%r99, [%r166+-512];
	add.s32 	%r100, %r99, %r98;
	min.s32 	%r101, %r100, %r89;
	ld.shared.u32 	%r102, [%r166+-384];
	add.s32 	%r103, %r102, %r98;
	min.s32 	%r104, %r103, %r92;
	ld.shared.u32 	%r105, [%r167+8];
	add.s32 	%r106, %r99, %r105;
	min.s32 	%r107, %r106, %r95;
	add.s32 	%r108, %r102, %r105;
	min.s32 	%r109, %r108, %r97;
	ld.shared.u32 	%r110, [%r167+-8180];
	ld.shared.u32 	%r111, [%r166+-256];
	add.s32 	%r112, %r111, %r110;
	min.s32 	%r113, %r112, %r101;
	ld.shared.u32 	%r114, [%r166+-128];
	add.s32 	%r115, %r114, %r110;
	min.s32 	%r116, %r115, %r104;
	ld.shared.u32 	%r117, [%r167+12];
	add.s32 	%r118, %r111, %r117;
	min.s32 	%r119, %r118, %r107;
	add.s32 	%r120, %r114, %r117;
	min.s32 	%r121, %r120, %r109;
	ld.shared.u32 	%r122, [%r167+-8176];
	ld.shared.u32 	%r123, [%r166];
	add.s32 	%r124, %r123, %r122;
	min.s32 	%r125, %r124, %r113;
	ld.shared.u32 	%r126, [%r166+128];
	add.s32 	%r127, %r126, %r122;
	min.s32 	%r128, %r127, %r116;
	ld.shared.u32 	%r129, [%r167+16];
	add.s32 	%r130, %r123, %r129;
	min.s32 	%r131, %r130, %r119;
	add.s32 	%r132, %r126, %r129;
	min.s32 	%r133, %r132, %r121;
	ld.shared.u32 	%r134, [%r167+-8172];
	ld.shared.u32 	%r135, [%r166+256];
	add.s32 	%r136, %r135, %r134;
	min.s32 	%r137, %r136, %r125;
	ld.shared.u32 	%r138, [%r166+384];
	add.s32 	%r139, %r138, %r134;
	min.s32 	%r140, %r139, %r128;
	ld.shared.u32 	%r141, [%r167+20];
	add.s32 	%r142, %r135, %r141;
	min.s32 	%r143, %r142, %r131;
	add.s32 	%r144, %r138, %r141;
	min.s32 	%r145, %r144, %r133;
	ld.shared.u32 	%r146, [%r167+-8168];
	ld.shared.u32 	%r147, [%r166+512];
	add.s32 	%r148, %r147, %r146;
	min.s32 	%r149, %r148, %r137;
	ld.shared.u32 	%r150, [%r166+640];
	add.s32 	%r151, %r150, %r146;
	min.s32 	%r152, %r151, %r140;
	ld.shared.u32 	%r153, [%r167+24];
	add.s32 	%r154, %r147, %r153;
	min.s32 	%r155, %r154, %r143;
	add.s32 	%r156, %r150, %r153;
	min.s32 	%r157, %r156, %r145;
	ld.shared.u32 	%r158, [%r167+-8164];
	ld.shared.u32 	%r159, [%r166+768];
	add.s32 	%r160, %r159, %r158;
	min.s32 	%r172, %r160, %r149;
	ld.shared.u32 	%r161, [%r166+896];
	add.s32 	%r162, %r161, %r158;
	min.s32 	%r171, %r162, %r152;
	ld.shared.u32 	%r163, [%r167+28];
	add.s32 	%r164, %r159, %r163;
	min.s32 	%r170, %r164, %r155;
	add.s32 	%r165, %r161, %r163;
	min.s32 	%r169, %r165, %r157;
	add.s32 	%r168, %r168, 32;
	add.s32 	%r167, %r167, 32;
	add.s32 	%r166, %r166, 2048;
	setp.ne.s32 	%p4, %r168, 8448;
	@%p4 bra 	$L__BB2_2;
	st.shared.u32 	[%r3], %r172;
	st.shared.u32 	[%r3+128], %r171;
	st.shared.u32 	[%r3+8192], %r170;
	st.shared.u32 	[%r3+8320], %r169;
	st.global.u32 	[%rd1], %r172;
	st.global.u32 	[%rd1+128], %r171;
	st.global.u32 	[%rd2], %r170;
	st.global.u32 	[%rd2+128], %r169;
$L__BB2_4:
	ret;

}


// ===== COMPILED SASS (sm_100) =====

	.target	sm_100

	.elftype	@"ET_EXEC"


//--------------------- .note.nv.tkinfo           --------------------------
	.section	.note.nv.tkinfo,"",@"SHT_NOTE"
	.sectionflags	@"SHF_NOTE_NV_TKINFO"
	.tkinfo
        /*0018*/ 	.word	0x00000002
        /*0030*/ 	.string	""
        /*0030*/ 	.string	"ptxas"
        /*0030*/ 	.string	"Cuda compilation tools, release 13.0, V13.0.88"
        /*0030*/ 	.string	"Build cuda_13.0.r13.0/compiler.36424714_0"
        /*0030*/ 	.string	"-arch sm_100 -m 64 "



//--------------------- .note.nv.cuinfo           --------------------------
	.section	.note.nv.cuinfo,"",@"SHT_NOTE"
	.sectionflags	@"SHF_NOTE_NV_CUINFO"
        /*0018*/ 	.short	0x0002
        /*001a*/ 	.short	0x0064
        /*001c*/ 	.short	0x0082
	.zero		2


//--------------------- .nv.info                  --------------------------
	.section	.nv.info,"",@"SHT_CUDA_INFO"
	.align	4


	//----- nvinfo : EIATTR_REGCOUNT
	.align		4
        /*0000*/ 	.byte	0x04, 0x2f
        /*0002*/ 	.short	(.L_1 - .L_0)
	.align		4
.L_0:
        /*0004*/ 	.word	index@(_Z6Phase1Piii)
        /*0008*/ 	.word	0x00000014


	//----- nvinfo : EIATTR_FRAME_SIZE
	.align		4
.L_1:
        /*000c*/ 	.byte	0x04, 0x11
        /*000e*/ 	.short	(.L_3 - .L_2)
	.align		4
.L_2:
        /*0010*/ 	.word	index@(_Z6Phase1Piii)
        /*0014*/ 	.word	0x00000000


	//----- nvinfo : EIATTR_REGCOUNT
	.align		4
.L_3:
        /*0018*/ 	.byte	0x04, 0x2f
        /*001a*/ 	.short	(.L_5 - .L_4)
	.align		4
.L_4:
        /*001c*/ 	.word	index@(_Z7Phase2_Piii)
        /*0020*/ 	.word	0x0000001c


	//----- nvinfo : EIATTR_FRAME_SIZE
	.align		4
.L_5:
        /*0024*/ 	.byte	0x04, 0x11
        /*0026*/ 	.short	(.L_7 - .L_6)
	.align		4
.L_6:
        /*0028*/ 	.word	index@(_Z7Phase2_Piii)
        /*002c*/ 	.word	0x00000000


	//----- nvinfo : EIATTR_REGCOUNT
	.align		4
.L_7:
        /*0030*/ 	.byte	0x04, 0x2f
        /*0032*/ 	.short	(.L_9 - .L_8)
	.align		4
.L_8:
        /*0034*/ 	.word	index@(_Z6Phase3Piii)
        /*0038*/ 	.word	0x00000020


	//----- nvinfo : EIATTR_FRAME_SIZE
	.align		4
.L_9:
        /*003c*/ 	.byte	0x04, 0x11
        /*003e*/ 	.short	(.L_11 - .L_10)
	.align		4
.L_10:
        /*0040*/ 	.word	index@(_Z6Phase3Piii)
        /*0044*/ 	.word	0x00000000


	//----- nvinfo : EIATTR_MIN_STACK_SIZE
	.align		4
.L_11:
        /*0048*/ 	.byte	0x04, 0x12
        /*004a*/ 	.short	(.L_13 - .L_12)
	.align		4
.L_12:
        /*004c*/ 	.word	index@(_Z6Phase3Piii)
        /*0050*/ 	.word	0x00000000


	//----- nvinfo : EIATTR_MIN_STACK_SIZE
	.align		4
.L_13:
        /*0054*/ 	.byte	0x04, 0x12
        /*0056*/ 	.short	(.L_15 - .L_14)
	.align		4
.L_14:
        /*0058*/ 	.word	index@(_Z7Phase2_Piii)
        /*005c*/ 	.word	0x00000000


	//----- nvinfo : EIATTR_MIN_STACK_SIZE
	.align		4
.L_15:
        /*0060*/ 	.byte	0x04, 0x12
        /*0062*/ 	.short	(.L_17 - .L_16)
	.align		4
.L_16:
        /*0064*/ 	.word	index@(_Z6Phase1Piii)
        /*0068*/ 	.word	0x00000000
.L_17:


//--------------------- .nv.compat                --------------------------
	.section	.nv.compat,"",@"SHT_CUDA_COMPAT_INFO"
	.align	4
        /*0000*/ 	.byte	0x02, 0x09, 0x00, 0x00, 0x02, 0x02, 0x01, 0x00, 0x02, 0x05, 0x05, 0x00, 0x03, 0x07, 0x01, 0x01
        /*0010*/ 	.byte	0x02, 0x03, 0x00, 0x00, 0x02, 0x06, 0x01, 0x00, 0x04, 0x0b, 0x08, 0x00, 0x09, 0x00, 0x00, 0x00
        /*0020*/ 	.byte	0x00, 0x00, 0x00, 0x00


//--------------------- .nv.info._Z6Phase3Piii    --------------------------
	.section	.nv.info._Z6Phase3Piii,"",@"SHT_CUDA_INFO"
	.sectionflags	@""
	.align	4


	//----- nvinfo : EIATTR_CUDA_API_VERSION
	.align		4
        /*0000*/ 	.byte	0x04, 0x37
        /*0002*/ 	.short	(.L_19 - .L_18)
.L_18:
        /*0004*/ 	.word	0x00000082


	//----- nvinfo : EIATTR_KPARAM_INFO
	.align		4
.L_19:
        /*0008*/ 	.byte	0x04, 0x17
        /*000a*/ 	.short	(.L_21 - .L_20)
.L_20:
        /*000c*/ 	.word	0x00000000
        /*0010*/ 	.short	0x0002
        /*0012*/ 	.short	0x000c
        /*0014*/ 	.byte	0x00, 0xf0, 0x11, 0x00


	//----- nvinfo : EIATTR_KPARAM_INFO
	.align		4
.L_21:
        /*0018*/ 	.byte	0x04, 0x17
        /*001a*/ 	.short	(.L_23 - .L_22)
.L_22:
        /*001c*/ 	.word	0x00000000
        /*0020*/ 	.short	0x0001
        /*0022*/ 	.short	0x0008
        /*0024*/ 	.byte	0x00, 0xf0, 0x11, 0x00


	//----- nvinfo : EIATTR_KPARAM_INFO
	.align		4
.L_23:
        /*0028*/ 	.byte	0x04, 0x17
        /*002a*/ 	.short	(.L_25 - .L_24)
.L_24:
        /*002c*/ 	.word	0x00000000
        /*0030*/ 	.short	0x0000
        /*0032*/ 	.short	0x0000
        /*0034*/ 	.byte	0x00, 0xf5, 0x21, 0x00


	//----- nvinfo : EIATTR_SPARSE_MMA_MASK
	.align		4
.L_25:
        /*0038*/ 	.byte	0x03, 0x50
        /*003a*/ 	.short	0x0000


	//----- nvinfo : EIATTR_MAXREG_COUNT
	.align		4
        /*003c*/ 	.byte	0x03, 0x1b
        /*003e*/ 	.short	0x00ff


	//----- nvinfo : EIATTR_NUM_BARRIERS
	.align		4
        /*0040*/ 	.byte	0x02, 0x4c
        /*0042*/ 	.byte	0x01
	.zero		1


	//----- nvinfo : EIATTR_MERCURY_ISA_VERSION
	.align		4
        /*0044*/ 	.byte	0x03, 0x5f
        /*0046*/ 	.short	0x0101


	//----- nvinfo : EIATTR_VRC_CTA_INIT_COUNT
	.align		4
        /*0048*/ 	.byte	0x02, 0x4a
	.zero		1
	.zero		1


	//----- nvinfo : EIATTR_EXIT_INSTR_OFFSETS
	.align		4
        /*004c*/ 	.byte	0x04, 0x1c
        /*004e*/ 	.short	(.L_27 - .L_26)


	//   ....[0]....
.L_26:
        /*0050*/ 	.word	0x00000060


	//   ....[1]....
        /*0054*/ 	.word	0x00000a40


	//----- nvinfo : EIATTR_CBANK_PARAM_SIZE
	.align		4
.L_27:
        /*0058*/ 	.byte	0x03, 0x19
        /*005a*/ 	.short	0x0010


	//----- nvinfo : EIATTR_PARAM_CBANK
	.align		4
        /*005c*/ 	.byte	0x04, 0x0a
        /*005e*/ 	.short	(.L_29 - .L_28)
	.align		4
.L_28:
        /*0060*/ 	.word	index@(.nv.constant0._Z6Phase3Piii)
        /*0064*/ 	.short	0x0380
        /*0066*/ 	.short	0x0010


	//----- nvinfo : EIATTR_SW_WAR
	.align		4
.L_29:
        /*0068*/ 	.byte	0x04, 0x36
        /*006a*/ 	.short	(.L_31 - .L_30)
.L_30:
        /*006c*/ 	.word	0x00000008
.L_31:


//--------------------- .nv.info._Z7Phase2_Piii   --------------------------
	.section	.nv.info._Z7Phase2_Piii,"",@"SHT_CUDA_INFO"
	.sectionflags	@""
	.align	4


	//----- nvinfo : EIATTR_CUDA_API_VERSION
	.align		4
        /*0000*/ 	.byte	0x04, 0x37
        /*0002*/ 	.short	(.L_33 - .L_32)
.L_32:
        /*0004*/ 	.word	0x00000082


	//----- nvinfo : EIATTR_KPARAM_INFO
	.align		4
.L_33:
        /*0008*/ 	.byte	0x04, 0x17
        /*000a*/ 	.short	(.L_35 - .L_34)
.L_34:
        /*000c*/ 	.word	0x00000000
        /*0010*/ 	.short	0x0002
        /*0012*/ 	.short	0x000c
        /*0014*/ 	.byte	0x00, 0xf0, 0x11, 0x00


	//----- nvinfo : EIATTR_KPARAM_INFO
	.align		4
.L_35:
        /*0018*/ 	.byte	0x04, 0x17
        /*001a*/ 	.short	(.L_37 - .L_36)
.L_36:
        /*001c*/ 	.word	0x00000000
        /*0020*/ 	.short	0x0001
        /*0022*/ 	.short	0x0008
        /*0024*/ 	.byte	0x00, 0xf0, 0x11, 0x00


	//----- nvinfo : EIATTR_KPARAM_INFO
	.align		4
.L_37:
        /*0028*/ 	.byte	0x04, 0x17
        /*002a*/ 	.short	(.L_39 - .L_38)
.L_38:
        /*002c*/ 	.word	0x00000000
        /*0030*/ 	.short	0x0000
        /*0032*/ 	.short	0x0000
        /*0034*/ 	.byte	0x00, 0xf5, 0x21, 0x00


	//----- nvinfo : EIATTR_SPARSE_MMA_MASK
	.align		4
.L_39:
        /*0038*/ 	.byte	0x03, 0x50
        /*003a*/ 	.short	0x0000


	//----- nvinfo : EIATTR_MAXREG_COUNT
	.align		4
        /*003c*/ 	.byte	0x03, 0x1b
        /*003e*/ 	.short	0x00ff


	//----- nvinfo : EIATTR_NUM_BARRIERS
	.align		4
        /*0040*/ 	.byte	0x02, 0x4c
        /*0042*/ 	.byte	0x01
	.zero		1


	//----- nvinfo : EIATTR_MERCURY_ISA_VERSION
	.align		4
        /*0044*/ 	.byte	0x03, 0x5f
        /*0046*/ 	.short	0x0101


	//----- nvinfo : EIATTR_VRC_CTA_INIT_COUNT
	.align		4
        /*0048*/ 	.byte	0x02, 0x4a
	.zero		1
	.zero		1


	//----- nvinfo : EIATTR_EXIT_INSTR_OFFSETS
	.align		4
        /*004c*/ 	.byte	0x04, 0x1c
        /*004e*/ 	.short	(.L_41 - .L_40)


	//   ....[0]....
.L_40:
        /*0050*/ 	.word	0x00000040


	//   ....[1]....
        /*0054*/ 	.word	0x00001000


	//----- nvinfo : EIATTR_CBANK_PARAM_SIZE
	.align		4
.L_41:
        /*0058*/ 	.byte	0x03, 0x19
        /*005a*/ 	.short	0x0010


	//----- nvinfo : EIATTR_PARAM_CBANK
	.align		4
        /*005c*/ 	.byte	0x04, 0x0a
        /*005e*/ 	.short	(.L_43 - .L_42)
	.align		4
.L_42:
        /*0060*/ 	.word	index@(.nv.constant0._Z7Phase2_Piii)
        /*0064*/ 	.short	0x0380
        /*0066*/ 	.short	0x0010


	//----- nvinfo : EIATTR_SW_WAR
	.align		4
.L_43:
        /*0068*/ 	.byte	0x04, 0x36
        /*006a*/ 	.short	(.L_45 - .L_44)
.L_44:
        /*006c*/ 	.word	0x00000008
.L_45:


//--------------------- .nv.info._Z6Phase1Piii    --------------------------
	.section	.nv.info._Z6Phase1Piii,"",@"SHT_CUDA_INFO"
	.sectionflags	@""
	.align	4


	//----- nvinfo : EIATTR_CUDA_API_VERSION
	.align		4
        /*0000*/ 	.byte	0x04, 0x37
        /*0002*/ 	.short	(.L_47 - .L_46)
.L_46:
        /*0004*/ 	.word	0x00000082


	//----- nvinfo : EIATTR_KPARAM_INFO
	.align		4
.L_47:
        /*0008*/ 	.byte	0x04, 0x17
        /*000a*/ 	.short	(.L_49 - .L_48)
.L_48:
        /*000c*/ 	.word	0x00000000
        /*0010*/ 	.short	0x0002
        /*0012*/ 	.short	0x000c
        /*0014*/ 	.byte	0x00, 0xf0, 0x11, 0x00


	//----- nvinfo : EIATTR_KPARAM_INFO
	.align		4
.L_49:
        /*0018*/ 	.byte	0x04, 0x17
        /*001a*/ 	.short	(.L_51 - .L_50)
.L_50:
        /*001c*/ 	.word	0x00000000
        /*0020*/ 	.short	0x0001
        /*0022*/ 	.short	0x0008
        /*0024*/ 	.byte	0x00, 0xf0, 0x11, 0x00


	//----- nvinfo : EIATTR_KPARAM_INFO
	.align		4
.L_51:
        /*0028*/ 	.byte	0x04, 0x17
        /*002a*/ 	.short	(.L_53 - .L_52)
.L_52:
        /*002c*/ 	.word	0x00000000
        /*0030*/ 	.short	0x0000
        /*0032*/ 	.short	0x0000
        /*0034*/ 	.byte	0x00, 0xf5, 0x21, 0x00


	//----- nvinfo : EIATTR_SPARSE_MMA_MASK
	.align		4
.L_53:
        /*0038*/ 	.byte	0x03, 0x50
        /*003a*/ 	.short	0x0000


	//----- nvinfo : EIATTR_MAXREG_COUNT
	.align		4
        /*003c*/ 	.byte	0x03, 0x1b
        /*003e*/ 	.short	0x00ff


	//----- nvinfo : EIATTR_NUM_BARRIERS
	.align		4
        /*0040*/ 	.byte	0x02, 0x4c
        /*0042*/ 	.byte	0x01
	.zero		1


	//----- nvinfo : EIATTR_MERCURY_ISA_VERSION
	.align		4
        /*0044*/ 	.byte	0x03, 0x5f
        /*0046*/ 	.short	0x0101


	//----- nvinfo : EIATTR_VRC_CTA_INIT_COUNT
	.align		4
        /*0048*/ 	.byte	0x02, 0x4a
	.zero		1
	.zero		1


	//----- nvinfo : EIATTR_EXIT_INSTR_OFFSETS
	.align		4
        /*004c*/ 	.byte	0x04, 0x1c
        /*004e*/ 	.short	(.L_55 - .L_54)


	//   ....[0]....
.L_54:
        /*0050*/ 	.word	0x00000800


	//----- nvinfo : EIATTR_CBANK_PARAM_SIZE
	.align		4
.L_55:
        /*0054*/ 	.byte	0x03, 0x19
        /*0056*/ 	.short	0x0010


	//----- nvinfo : EIATTR_PARAM_CBANK
	.align		4
        /*0058*/ 	.byte	0x04, 0x0a
        /*005a*/ 	.short	(.L_57 - .L_56)
	.align		4
.L_56:
        /*005c*/ 	.word	index@(.nv.constant0._Z6Phase1Piii)
        /*0060*/ 	.short	0x0380
        /*0062*/ 	.short	0x0010


	//----- nvinfo : EIATTR_SW_WAR
	.align		4
.L_57:
        /*0064*/ 	.byte	0x04, 0x36
        /*0066*/ 	.short	(.L_59 - .L_58)
.L_58:
        /*0068*/ 	.word	0x00000008
.L_59:


//--------------------- .nv.callgraph             --------------------------
	.section	.nv.callgraph,"",@"SHT_CUDA_CALLGRAPH"
	.align	4
	.sectionentsize	8
	.align		4
        /*0000*/ 	.word	0x00000000
	.align		4
        /*0004*/ 	.word	0xffffffff
	.align		4
        /*0008*/ 	.word	0x00000000
	.align		4
        /*000c*/ 	.word	0xfffffffe
	.align		4
        /*0010*/ 	.word	0x00000000
	.align		4
        /*0014*/ 	.word	0xfffffffd
	.align		4
        /*0018*/ 	.word	0x00000000
	.align		4
        /*001c*/ 	.word	0xfffffffc


//--------------------- .text._Z6Phase3Piii       --------------------------
	.section	.text._Z6Phase3Piii,"ax",@progbits
	.align	128
        .global         _Z6Phase3Piii
        .type           _Z6Phase3Piii,@function
        .size           _Z6Phase3Piii,(.L_x_9 - _Z6Phase3Piii)
        .other          _Z6Phase3Piii,@"STO_CUDA_ENTRY STV_DEFAULT"
_Z6Phase3Piii:
.text._Z6Phase3Piii:
[----:B------:R-:W-:Y:S08]  /*0000*/  LDC R1, c[0x0][0x37c] ;  /* 0x0000df00ff017b82 */ /* 0x000ff00000000800 */
[----:B------:R-:W0:Y:S08]  /*0010*/  S2UR UR5, SR_CTAID.Y ;  /* 0x00000000000579c3 */ /* 0x000e300000002600 */
[----:B------:R-:W0:Y:S08]  /*0020*/  LDC R5, c[0x0][0x388] ;  /* 0x0000e200ff057b82 */ /* 0x000e300000000800 */
[----:B------:R-:W1:Y:S01]  /*0030*/  S2UR UR4, SR_CTAID.X ;  /* 0x00000000000479c3 */ /* 0x000e620000002500 */
[----:B0-----:R-:W-:-:S04]  /*0040*/  ISETP.NE.AND P0, PT, R5, UR5, PT ;  /* 0x0000000505007c0c */ /* 0x001fc8000bf05270 */
[----:B-1----:R-:W-:-:S13]  /*0050*/  ISETP.EQ.OR P0, PT, R5, UR4, !P0 ;  /* 0x0000000405007c0c */ /* 0x002fda000c702670 */
[----:B------:R-:W-:Y:S05]  /*0060*/  @P0 EXIT ;  /* 0x000000000000094d */ /* 0x000fea0003800000 */
[----:B------:R-:W0:Y:S01]  /*0070*/  S2R R12, SR_TID.Y ;  /* 0x00000000000c7919 */ /* 0x000e220000002200 */
[----:B------:R-:W1:Y:S01]  /*0080*/  LDC R4, c[0x0][0x38c] ;  /* 0x0000e300ff047b82 */ /* 0x000e620000000800 */
[----:B------:R-:W-:Y:S01]  /*0090*/  USHF.L.U32 UR4, UR4, 0x6, URZ ;  /* 0x0000000604047899 */ /* 0x000fe200080006ff */
[----:B------:R-:W-:Y:S01]  /*00a0*/  IMAD.SHL.U32 R5, R5, 0x40, RZ ;  /* 0x0000004005057824 */ /* 0x000fe200078e00ff */
[----:B------:R-:W2:Y:S01]  /*00b0*/  S2R R13, SR_TID.X ;  /* 0x00000000000d7919 */ /* 0x000ea20000002100 */
[----:B------:R-:W3:Y:S04]  /*00c0*/  LDCU.64 UR6, c[0x0][0x380] ;  /* 0x00007000ff0677ac */ /* 0x000ee80008000a00 */
[----:B------:R-:W4:Y:S01]  /*00d0*/  LDC.64 R14, c[0x0][0x380] ;  /* 0x0000e000ff0e7b82 */ /* 0x000f220000000a00 */
[----:B------:R-:W5:Y:S01]  /*00e0*/  LDCU.64 UR8, c[0x0][0x358] ;  /* 0x00006b00ff0877ac */ /* 0x000f620008000a00 */
[----:B-1----:R-:W-:-:S02]  /*00f0*/  IMAD R0, R4, UR5, RZ ;  /* 0x0000000504007c24 */ /* 0x002fc4000f8e02ff */
[-C--:B------:R-:W-:Y:S02]  /*0100*/  IMAD R18, R5, R4.reuse, UR4 ;  /* 0x0000000405127e24 */ /* 0x080fe4000f8e0204 */
[C---:B------:R-:W-:Y:S01]  /*0110*/  IMAD R6, R0.reuse, 0x40, R5 ;  /* 0x0000004000067824 */ /* 0x040fe200078e0205 */
[----:B------:R-:W-:Y:S01]  /*0120*/  LEA R0, R0, UR4, 0x6 ;  /* 0x0000000400007c11 */ /* 0x000fe2000f8e30ff */
[----:B0-----:R-:W-:-:S04]  /*0130*/  IMAD R3, R12, R4, RZ ;  /* 0x000000040c037224 */ /* 0x001fc800078e02ff */
[----:B------:R-:W-:Y:S01]  /*0140*/  IMAD.IADD R8, R3, 0x1, R18 ;  /* 0x0000000103087824 */ /* 0x000fe200078e0212 */
[--C-:B--2---:R-:W-:Y:S01]  /*0150*/  IADD3 R21, PT, PT, R13, R0, R3.reuse ;  /* 0x000000000d157210 */ /* 0x104fe20007ffe003 */
[--C-:B------:R-:W-:Y:S02]  /*0160*/  IMAD.IADD R2, R3, 0x1, R6.reuse ;  /* 0x0000000103027824 */ /* 0x100fe400078e0206 */
[----:B------:R-:W-:Y:S01]  /*0170*/  IMAD R5, R4, 0x20, R3 ;  /* 0x0000002004057824 */ /* 0x000fe200078e0203 */
[-C--:B------:R-:W-:Y:S02]  /*0180*/  IADD3 R4, P0, PT, R8, R13.reuse, RZ ;  /* 0x0000000d08047210 */ /* 0x080fe40007f1e0ff */
[----:B------:R-:W-:Y:S01]  /*0190*/  IADD3 R17, P1, PT, R2, R13, RZ ;  /* 0x0000000d02117210 */ /* 0x000fe20007f3e0ff */
[----:B------:R-:W-:Y:S01]  /*01a0*/  IMAD.IADD R6, R5, 0x1, R6 ;  /* 0x0000000105067824 */ /* 0x000fe200078e0206 */
[----:B------:R-:W-:Y:S02]  /*01b0*/  LEA.HI.X.SX32 R7, R8, RZ, 0x1, P0 ;  /* 0x000000ff08077211 */ /* 0x000fe400000f0eff */
[----:B------:R-:W-:-:S02]  /*01c0*/  LEA.HI.X.SX32 R20, R2, RZ, 0x1, P1 ;  /* 0x000000ff02147211 */ /* 0x000fc400008f0eff */
[----:B---3--:R-:W-:Y:S02]  /*01d0*/  LEA R10, P0, R4, UR6, 0x2 ;  /* 0x00000006040a7c11 */ /* 0x008fe4000f8010ff */
[C---:B------:R-:W-:Y:S02]  /*01e0*/  LEA R16, P1, R17.reuse, UR6, 0x2 ;  /* 0x0000000611107c11 */ /* 0x040fe4000f8210ff */
[----:B------:R-:W-:Y:S02]  /*01f0*/  IADD3 R9, P2, PT, R6, R13, RZ ;  /* 0x0000000d06097210 */ /* 0x000fe40007f5e0ff */
[----:B------:R-:W-:Y:S02]  /*0200*/  LEA.HI.X R11, R4, UR7, R7, 0x2, P0 ;  /* 0x00000007040b7c11 */ /* 0x000fe400080f1407 */
[----:B------:R-:W-:Y:S02]  /*0210*/  LEA.HI.X R17, R17, UR7, R20, 0x2, P1 ;  /* 0x0000000711117c11 */ /* 0x000fe400088f1414 */
[----:B------:R-:W-:Y:S01]  /*0220*/  IADD3 R3, PT, PT, R13, R0, R5 ;  /* 0x000000000d037210 */ /* 0x000fe20007ffe005 */
[----:B------:R-:W-:Y:S01]  /*0230*/  IMAD.IADD R0, R5, 0x1, R18 ;  /* 0x0000000105007824 */ /* 0x000fe200078e0212 */
[----:B------:R-:W-:Y:S01]  /*0240*/  LEA.HI.X.SX32 R20, R6, RZ, 0x1, P2 ;  /* 0x000000ff06147211 */ /* 0x000fe200010f0eff */
[----:B-----5:R0:W2:Y:S01]  /*0250*/  LDG.E R19, desc[UR8][R16.64+0x80] ;  /* 0x0000800810137981 */ /* 0x0200a2000c1e1900 */
[----:B------:R-:W-:Y:S01]  /*0260*/  LEA R4, P0, R9, UR6, 0x2 ;  /* 0x0000000609047c11 */ /* 0x000fe2000f8010ff */
[----:B------:R-:W-:-:S02]  /*0270*/  IMAD.IADD R7, R8, 0x1, R13 ;  /* 0x0000000108077824 */ /* 0x000fc400078e020d */
[--C-:B------:R-:W-:Y:S01]  /*0280*/  IMAD.IADD R23, R6, 0x1, R13.reuse ;  /* 0x0000000106177824 */ /* 0x100fe200078e020d */
[----:B------:R-:W-:Y:S01]  /*0290*/  LEA.HI.X R5, R9, UR7, R20, 0x2, P0 ;  /* 0x0000000709057c11 */ /* 0x000fe200080f1414 */
[----:B------:R1:W3:Y:S01]  /*02a0*/  LDG.E R18, desc[UR8][R10.64+0x80] ;  /* 0x000080080a127981 */ /* 0x0002e2000c1e1900 */
[----:B------:R-:W-:Y:S01]  /*02b0*/  IADD3 R22, P0, PT, R0, R13, RZ ;  /* 0x0000000d00167210 */ /* 0x000fe20007f1e0ff */
[--C-:B------:R-:W-:Y:S02]  /*02c0*/  IMAD.IADD R9, R2, 0x1, R13.reuse ;  /* 0x0000000102097824 */ /* 0x100fe400078e020d */
[C---:B------:R-:W-:Y:S01]  /*02d0*/  IMAD.IADD R25, R0.reuse, 0x1, R13 ;  /* 0x0000000100197824 */ /* 0x040fe200078e020d */
[----:B0-----:R-:W-:Y:S01]  /*02e0*/  LEA.HI.X.SX32 R17, R0, RZ, 0x1, P0 ;  /* 0x000000ff00117211 */ /* 0x001fe200000f0eff */
[--C-:B----4-:R-:W-:Y:S01]  /*02f0*/  IMAD.WIDE R20, R21, 0x4, R14.reuse ;  /* 0x0000000415147825 */ /* 0x110fe200078e020e */
[C---:B------:R-:W-:Y:S01]  /*0300*/  LEA R16, P0, R22.reuse, UR6, 0x2 ;  /* 0x0000000616107c11 */ /* 0x040fe2000f8010ff */
[----:B------:R0:W4:Y:S02]  /*0310*/  LDG.E R4, desc[UR8][R4.64+0x80] ;  /* 0x0000800804047981 */ /* 0x000124000c1e1900 */
[----:B------:R-:W-:Y:S01]  /*0320*/  IMAD.WIDE R2, R3, 0x4, R14 ;  /* 0x0000000403027825 */ /* 0x000fe200078e020e */
[----:B------:R-:W-:-:S03]  /*0330*/  LEA.HI.X R17, R22, UR7, R17, 0x2, P0 ;  /* 0x0000000716117c11 */ /* 0x000fc600080f1411 */
[--C-:B------:R-:W-:Y:S01]  /*0340*/  IMAD.WIDE R6, R7, 0x4, R14.reuse ;  /* 0x0000000407067825 */ /* 0x100fe200078e020e */
[----:B------:R-:W5:Y:S03]  /*0350*/  LDG.E R27, desc[UR8][R2.64] ;  /* 0x00000008021b7981 */ /* 0x000f66000c1e1900 */
[--C-:B------:R-:W-:Y:S01]  /*0360*/  IMAD.WIDE R8, R9, 0x4, R14.reuse ;  /* 0x0000000409087825 */ /* 0x100fe200078e020e */
[----:B------:R-:W2:Y:S03]  /*0370*/  LDG.E R29, desc[UR8][R2.64+0x80] ;  /* 0x00008008021d7981 */ /* 0x000ea6000c1e1900 */
[--C-:B-1----:R-:W-:Y:S01]  /*0380*/  IMAD.WIDE R10, R23, 0x4, R14.reuse ;  /* 0x00000004170a7825 */ /* 0x102fe200078e020e */
[----:B------:R1:W3:Y:S03]  /*0390*/  LDG.E R6, desc[UR8][R6.64] ;  /* 0x0000000806067981 */ /* 0x0002e6000c1e1900 */
[----:B------:R-:W-:Y:S01]  /*03a0*/  IMAD.WIDE R14, R25, 0x4, R14 ;  /* 0x00000004190e7825 */ /* 0x000fe200078e020e */
[----:B------:R-:W4:Y:S04]  /*03b0*/  LDG.E R23, desc[UR8][R20.64] ;  /* 0x0000000814177981 */ /* 0x000f28000c1e1900 */
[----:B------:R-:W3:Y:S04]  /*03c0*/  LDG.E R25, desc[UR8][R20.64+0x80] ;  /* 0x0000800814197981 */ /* 0x000ee8000c1e1900 */
[----:B------:R-:W3:Y:S04]  /*03d0*/  LDG.E R8, desc[UR8][R8.64] ;  /* 0x0000000808087981 */ /* 0x000ee8000c1e1900 */
[----:B------:R-:W3:Y:S04]  /*03e0*/  LDG.E R10, desc[UR8][R10.64] ;  /* 0x000000080a0a7981 */ /* 0x000ee8000c1e1900 */
[----:B------:R-:W3:Y:S04]  /*03f0*/  LDG.E R14, desc[UR8][R14.64] ;  /* 0x000000080e0e7981 */ /* 0x000ee8000c1e1900 */
[----:B------:R-:W3:Y:S01]  /*0400*/  LDG.E R16, desc[UR8][R16.64+0x80] ;  /* 0x0000800810107981 */ /* 0x000ee2000c1e1900 */
[----:B------:R-:W0:Y:S01]  /*0410*/  S2UR UR6, SR_CgaCtaId ;  /* 0x00000000000679c3 */ /* 0x000e220000008800 */
[----:B------:R-:W-:-:S02]  /*0420*/  UMOV UR4, 0x400 ;  /* 0x0000040000047882 */ /* 0x000fc40000000000 */
[----:B------:R-:W-:Y:S02]  /*0430*/  UIADD3 UR5, UPT, UPT, UR4, 0x4000, URZ ;  /* 0x0000400004057890 */ /* 0x000fe4000fffe0ff */
[----:B0-----:R-:W-:Y:S02]  /*0440*/  ULEA UR7, UR6, UR4, 0x18 ;  /* 0x0000000406077291 */ /* 0x001fe4000f8ec0ff */
[----:B------:R-:W-:Y:S02]  /*0450*/  UIADD3 UR4, UPT, UPT, UR4, 0x8000, URZ ;  /* 0x0000800004047890 */ /* 0x000fe4000fffe0ff */
[----:B------:R-:W-:Y:S02]  /*0460*/  ULEA UR5, UR6, UR5, 0x18 ;  /* 0x0000000506057291 */ /* 0x000fe4000f8ec0ff */
[----:B------:R-:W-:Y:S01]  /*0470*/  ULEA UR4, UR6, UR4, 0x18 ;  /* 0x0000000406047291 */ /* 0x000fe2000f8ec0ff */
[----:B------:R-:W-:-:S03]  /*0480*/  LEA R0, R12, UR7, 0x8 ;  /* 0x000000070c007c11 */ /* 0x000fc6000f8e40ff */
[C---:B------:R-:W-:Y:S02]  /*0490*/  LEA R22, R12.reuse, UR5, 0x8 ;  /* 0x000000050c167c11 */ /* 0x040fe4000f8e40ff */
[----:B------:R-:W-:Y:S01]  /*04a0*/  LEA R12, R12, UR4, 0x8 ;  /* 0x000000040c0c7c11 */ /* 0x000fe2000f8e40ff */
[C---:B------:R-:W-:Y:S02]  /*04b0*/  IMAD R0, R13.reuse, 0x4, R0 ;  /* 0x000000040d007824 */ /* 0x040fe400078e0200 */
[C---:B------:R-:W-:Y:S02]  /*04c0*/  IMAD R5, R13.reuse, 0x4, R22 ;  /* 0x000000040d057824 */ /* 0x040fe400078e0216 */
[C---:B-1----:R-:W-:Y:S01]  /*04d0*/  IMAD R7, R13.reuse, 0x4, R12 ;  /* 0x000000040d077824 */ /* 0x042fe200078e020c */
[----:B------:R-:W-:Y:S01]  /*04e0*/  LEA R13, R13, UR4, 0x2 ;  /* 0x000000040d0d7c11 */ /* 0x000fe2000f8e10ff */
[----:B------:R-:W-:Y:S01]  /*04f0*/  VIADD R22, R22, 0x2000 ;  /* 0x0000200016167836 */ /* 0x000fe20000000000 */
[----:B------:R-:W-:Y:S01]  /*0500*/  UMOV UR4, 0x2000 ;  /* 0x0000200000047882 */ /* 0x000fe20000000000 */
[----:B-----5:R-:W-:Y:S04]  /*0510*/  STS [R0+0x2000], R27 ;  /* 0x0020001b00007388 */ /* 0x020fe80000000800 */
[----:B--2---:R-:W-:Y:S04]  /*0520*/  STS [R0+0x2080], R29 ;  /* 0x0020801d00007388 */ /* 0x004fe80000000800 */
[----:B----4-:R0:W-:Y:S04]  /*0530*/  STS [R0], R23 ;  /* 0x0000001700007388 */ /* 0x0101e80000000800 */
[----:B---3--:R1:W-:Y:S04]  /*0540*/  STS [R0+0x80], R25 ;  /* 0x0000801900007388 */ /* 0x0083e80000000800 */
[----:B------:R1:W-:Y:S04]  /*0550*/  STS [R5], R8 ;  /* 0x0000000805007388 */ /* 0x0003e80000000800 */
[----:B------:R1:W-:Y:S04]  /*0560*/  STS [R5+0x80], R19 ;  /* 0x0000801305007388 */ /* 0x0003e80000000800 */
[----:B------:R1:W-:Y:S04]  /*0570*/  STS [R5+0x2000], R10 ;  /* 0x0020000a05007388 */ /* 0x0003e80000000800 */
[----:B------:R1:W-:Y:S04]  /*0580*/  STS [R5+0x2080], R4 ;  /* 0x0020800405007388 */ /* 0x0003e80000000800 */
[----:B------:R1:W-:Y:S04]  /*0590*/  STS [R7], R6 ;  /* 0x0000000607007388 */ /* 0x0003e80000000800 */
[----:B------:R1:W-:Y:S04]  /*05a0*/  STS [R7+0x2000], R14 ;  /* 0x0020000e07007388 */ /* 0x0003e80000000800 */
[----:B------:R1:W-:Y:S04]  /*05b0*/  STS [R7+0x80], R18 ;  /* 0x0000801207007388 */ /* 0x0003e80000000800 */
[----:B------:R1:W-:Y:S01]  /*05c0*/  STS [R7+0x2080], R16 ;  /* 0x0020801007007388 */ /* 0x0003e20000000800 */
[----:B------:R-:W-:Y:S06]  /*05d0*/  BAR.SYNC.DEFER_BLOCKING 0x0 ;  /* 0x0000000000007b1d */ /* 0x000fec0000010000 */
[----:B------:R1:W2:Y:S04]  /*05e0*/  LDS R27, [R0] ;  /* 0x00000000001b7984 */ /* 0x0002a80000000800 */
[----:B------:R1:W3:Y:S04]  /*05f0*/  LDS R15, [R0+0x80] ;  /* 0x00008000000f7984 */ /* 0x0002e80000000800 */
[----:B------:R1:W4:Y:S04]  /*0600*/  LDS R17, [R0+0x2000] ;  /* 0x0020000000117984 */ /* 0x0003280000000800 */
[----:B------:R1:W1:Y:S01]  /*0610*/  LDS R19, [R0+0x2080] ;  /* 0x0020800000137984 */ /* 0x0002620000000800 */
[----:B0-----:R-:W-:-:S07]  /*0620*/  VIADD R23, R13, 0x400 ;  /* 0x000004000d177836 */ /* 0x001fce0000000000 */
.L_x_0:
[----:B-1----:R-:W-:Y:S01]  /*0630*/  LDS R16, [R23+-0x400] ;  /* 0xfffc000017107984 */ /* 0x002fe20000000800 */
[----:B------:R-:W-:-:S03]  /*0640*/  UIADD3 UR4, UPT, UPT, UR4, 0x20, URZ ;  /* 0x0000002004047890 */ /* 0x000fc6000fffe0ff */
[----:B------:R-:W2:Y:S01]  /*0650*/  LDS.128 R4, [R22+-0x2000] ;  /* 0xffe0000016047984 */ /* 0x000ea20000000c00 */
[----:B------:R-:W-:-:S03]  /*0660*/  UISETP.NE.AND UP0, UPT, UR4, 0x2100, UPT ;  /* 0x000021000400788c */ /* 0x000fc6000bf05270 */
[----:B------:R-:W3:Y:S04]  /*0670*/  LDS R18, [R23+-0x380] ;  /* 0xfffc800017127984 */ /* 0x000ee80000000800 */
[----:B------:R-:W4:Y:S04]  /*0680*/  LDS.128 R8, [R22] ;  /* 0x0000000016087984 */ /* 0x000f280000000c00 */
[----:B------:R-:W0:Y:S04]  /*0690*/  LDS R12, [R23+-0x300] ;  /* 0xfffd0000170c7984 */ /* 0x000e280000000800 */
[----:B------:R-:W1:Y:S04]  /*06a0*/  LDS R14, [R23+-0x280] ;  /* 0xfffd8000170e7984 */ /* 0x000e680000000800 */
[----:B------:R-:W5:Y:S04]  /*06b0*/  LDS R13, [R23+-0x200] ;  /* 0xfffe0000170d7984 */ /* 0x000f680000000800 */
[----:B------:R-:W5:Y:S04]  /*06c0*/  LDS R25, [R23+-0x180] ;  /* 0xfffe800017197984 */ /* 0x000f680000000800 */
[----:B------:R-:W5:Y:S01]  /*06d0*/  LDS R24, [R23+-0x100] ;  /* 0xffff000017187984 */ /* 0x000f620000000800 */
[----:B--2---:R-:W-:-:S02]  /*06e0*/  VIADDMNMX R27, R16, R4, R27, PT ;  /* 0x00000004101b7246 */ /* 0x004fc4000380011b */
[----:B---3--:R-:W-:Y:S02]  /*06f0*/  VIADDMNMX R15, R18, R4, R15, PT ;  /* 0x00000004120f7246 */ /* 0x008fe4000380010f */
[----:B------:R-:W2:Y:S01]  /*0700*/  LDS R4, [R23+-0x80] ;  /* 0xffff800017047984 */ /* 0x000ea20000000800 */
[-C--:B----4-:R-:W-:Y:S02]  /*0710*/  VIADDMNMX R16, R16, R8.reuse, R17, PT ;  /* 0x0000000810107246 */ /* 0x090fe40003800111 */
[----:B------:R-:W-:Y:S02]  /*0720*/  VIADDMNMX R8, R18, R8, R19, PT ;  /* 0x0000000812087246 */ /* 0x000fe40003800113 */
[C---:B0-----:R-:W-:Y:S02]  /*0730*/  VIADDMNMX R27, R12.reuse, R5, R27, PT ;  /* 0x000000050c1b7246 */ /* 0x041fe4000380011b */
[----:B------:R-:W-:Y:S02]  /*0740*/  VIADDMNMX R16, R12, R9, R16, PT ;  /* 0x000000090c107246 */ /* 0x000fe40003800110 */
[----:B-1----:R-:W-:-:S02]  /*0750*/  VIADDMNMX R15, R14, R5, R15, PT ;  /* 0x000000050e0f7246 */ /* 0x002fc4000380010f */
[----:B------:R-:W-:Y:S01]  /*0760*/  VIADDMNMX R9, R14, R9, R8, PT ;  /* 0x000000090e097246 */ /* 0x000fe20003800108 */
[----:B------:R-:W-:Y:S01]  /*0770*/  LDS R5, [R23] ;  /* 0x0000000017057984 */ /* 0x000fe20000000800 */
[C---:B-----5:R-:W-:Y:S02]  /*0780*/  VIADDMNMX R8, R13.reuse, R6, R27, PT ;  /* 0x000000060d087246 */ /* 0x060fe4000380011b */
[----:B------:R-:W-:Y:S02]  /*0790*/  VIADDMNMX R26, R13, R10, R16, PT ;  /* 0x0000000a0d1a7246 */ /* 0x000fe40003800110 */
[C---:B------:R-:W-:Y:S01]  /*07a0*/  VIADDMNMX R27, R25.reuse, R6, R15, PT ;  /* 0x00000006191b7246 */ /* 0x040fe2000380010f */
[----:B------:R-:W-:Y:S01]  /*07b0*/  LDS.128 R16, [R22+0x10] ;  /* 0x0000100016107984 */ /* 0x000fe20000000c00 */
[----:B------:R-:W-:Y:S02]  /*07c0*/  VIADDMNMX R10, R25, R10, R9, PT ;  /* 0x0000000a190a7246 */ /* 0x000fe40003800109 */
[C---:B------:R-:W-:Y:S01]  /*07d0*/  VIADDMNMX R6, R24.reuse, R7, R8, PT ;  /* 0x0000000718067246 */ /* 0x040fe20003800108 */
[----:B------:R0:W1:Y:S01]  /*07e0*/  LDS.128 R12, [R22+-0x1ff0] ;  /* 0xffe01000160c7984 */ /* 0x0000620000000c00 */
[----:B------:R-:W-:-:S03]  /*07f0*/  VIADDMNMX R24, R24, R11, R26, PT ;  /* 0x0000000b18187246 */ /* 0x000fc6000380011a */
[----:B------:R-:W3:Y:S04]  /*0800*/  LDS R9, [R23+0x80] ;  /* 0x0000800017097984 */ /* 0x000ee80000000800 */
[----:B------:R-:W4:Y:S01]  /*0810*/  LDS R8, [R23+0x100] ;  /* 0x0001000017087984 */ /* 0x000f220000000800 */
[----:B0-----:R-:W-:-:S03]  /*0820*/  VIADD R22, R22, 0x20 ;  /* 0x0000002016167836 */ /* 0x001fc60000000000 */
[----:B------:R-:W0:Y:S01]  /*0830*/  LDS R25, [R23+0x200] ;  /* 0x0002000017197984 */ /* 0x000e220000000800 */
[C---:B--2---:R-:W-:Y:S02]  /*0840*/  VIADDMNMX R7, R4.reuse, R7, R27, PT ;  /* 0x0000000704077246 */ /* 0x044fe4000380011b */
[----:B------:R-:W-:Y:S02]  /*0850*/  VIADDMNMX R4, R4, R11, R10, PT ;  /* 0x0000000b04047246 */ /* 0x000fe4000380010a */
[----:B------:R-:W2:Y:S04]  /*0860*/  LDS R10, [R23+0x180] ;  /* 0x00018000170a7984 */ /* 0x000ea80000000800 */
[----:B------:R-:W5:Y:S01]  /*0870*/  LDS R11, [R23+0x280] ;  /* 0x00028000170b7984 */ /* 0x000f620000000800 */
[----:B-1----:R-:W-:-:S02]  /*0880*/  VIADDMNMX R26, R5, R12, R6, PT ;  /* 0x0000000c051a7246 */ /* 0x002fc40003800106 */
[----:B------:R-:W-:Y:S01]  /*0890*/  VIADDMNMX R5, R5, R16, R24, PT ;  /* 0x0000001005057246 */ /* 0x000fe20003800118 */
[----:B------:R-:W-:Y:S01]  /*08a0*/  LDS R6, [R23+0x380] ;  /* 0x0003800017067984 */ /* 0x000fe20000000800 */
[C---:B---3--:R-:W-:Y:S02]  /*08b0*/  VIADDMNMX R7, R9.reuse, R12, R7, PT ;  /* 0x0000000c09077246 */ /* 0x048fe40003800107 */
[----:B------:R-:W-:Y:S01]  /*08c0*/  VIADDMNMX R4, R9, R16, R4, PT ;  /* 0x0000001009047246 */ /* 0x000fe20003800104 */
[----:B------:R1:W3:Y:S01]  /*08d0*/  LDS R24, [R23+0x300] ;  /* 0x0003000017187984 */ /* 0x0002e20000000800 */
[C---:B----4-:R-:W-:Y:S02]  /*08e0*/  VIADDMNMX R26, R8.reuse, R13, R26, PT ;  /* 0x0000000d081a7246 */ /* 0x050fe4000380011a */
[----:B------:R-:W-:Y:S02]  /*08f0*/  VIADDMNMX R5, R8, R17, R5, PT ;  /* 0x0000001108057246 */ /* 0x000fe40003800105 */
[----:B0-----:R-:W-:-:S02]  /*0900*/  VIADDMNMX R26, R25, R14, R26, PT ;  /* 0x0000000e191a7246 */ /* 0x001fc4000380011a */
[----:B------:R-:W-:Y:S01]  /*0910*/  VIADDMNMX R5, R25, R18, R5, PT ;  /* 0x0000001219057246 */ /* 0x000fe20003800105 */
[----:B-1----:R-:W-:Y:S01]  /*0920*/  VIADD R23, R23, 0x800 ;  /* 0x0000080017177836 */ /* 0x002fe20000000000 */
[C---:B--2---:R-:W-:Y:S02]  /*0930*/  VIADDMNMX R7, R10.reuse, R13, R7, PT ;  /* 0x0000000d0a077246 */ /* 0x044fe40003800107 */
[----:B------:R-:W-:Y:S02]  /*0940*/  VIADDMNMX R4, R10, R17, R4, PT ;  /* 0x000000110a047246 */ /* 0x000fe40003800104 */
[C---:B-----5:R-:W-:Y:S02]  /*0950*/  VIADDMNMX R7, R11.reuse, R14, R7, PT ;  /* 0x0000000e0b077246 */ /* 0x060fe40003800107 */
[----:B------:R-:W-:Y:S02]  /*0960*/  VIADDMNMX R4, R11, R18, R4, PT ;  /* 0x000000120b047246 */ /* 0x000fe40003800104 */
[----:B---3--:R-:W-:-:S02]  /*0970*/  VIADDMNMX R27, R24, R15, R26, PT ;  /* 0x0000000f181b7246 */ /* 0x008fc4000380011a */
[----:B------:R-:W-:Y:S02]  /*0980*/  VIADDMNMX R17, R24, R19, R5, PT ;  /* 0x0000001318117246 */ /* 0x000fe40003800105 */
[C---:B------:R-:W-:Y:S02]  /*0990*/  VIADDMNMX R15, R6.reuse, R15, R7, PT ;  /* 0x0000000f060f7246 */ /* 0x040fe40003800107 */
[----:B------:R-:W-:Y:S01]  /*09a0*/  VIADDMNMX R19, R6, R19, R4, PT ;  /* 0x0000001306137246 */ /* 0x000fe20003800104 */
[----:B------:R-:W-:Y:S06]  /*09b0*/  BRA.U UP0, `(.L_x_0) ;  /* 0xfffffffd001c7547 */ /* 0x000fec000b83ffff */
[----:B------:R-:W-:Y:S04]  /*09c0*/  STG.E desc[UR8][R20.64], R27 ;  /* 0x0000001b14007986 */ /* 0x000fe8000c101908 */
[----:B------:R-:W-:Y:S04]  /*09d0*/  STG.E desc[UR8][R20.64+0x80], R15 ;  /* 0x0000800f14007986 */ /* 0x000fe8000c101908 */
[----:B------:R-:W-:Y:S04]  /*09e0*/  STS [R0], R27 ;  /* 0x0000001b00007388 */ /* 0x000fe80000000800 */
[----:B------:R-:W-:Y:S04]  /*09f0*/  STS [R0+0x80], R15 ;  /* 0x0000800f00007388 */ /* 0x000fe80000000800 */
[----:B------:R-:W-:Y:S04]  /*0a00*/  STS [R0+0x2000], R17 ;  /* 0x0020001100007388 */ /* 0x000fe80000000800 */
[----:B------:R-:W-:Y:S04]  /*0a10*/  STS [R0+0x2080], R19 ;  /* 0x0020801300007388 */ /* 0x000fe80000000800 */
[----:B------:R-:W-:Y:S04]  /*0a20*/  STG.E desc[UR8][R2.64], R17 ;  /* 0x0000001102007986 */ /* 0x000fe8000c101908 */
[----:B------:R-:W-:Y:S01]  /*0a30*/  STG.E desc[UR8][R2.64+0x80], R19 ;  /* 0x0000801302007986 */ /* 0x000fe2000c101908 */
[----:B------:R-:W-:Y:S05]  /*0a40*/  EXIT ;  /* 0x000000000000794d */ /* 0x000fea0003800000 */
.L_x_1:
[----:B------:R-:W-:-:S00]  /*0a50*/  BRA `(.L_x_1) ;  /* 0xfffffffc00fc7947 */ /* 0x000fc0000383ffff */
[----:B------:R-:W-:-:S00]  /*0a60*/  NOP ;  /* 0x0000000000007918 */ /* 0x000fc00000000000 */
        /* <DEDUP_REMOVED lines=9> */
.L_x_9:


//--------------------- .text._Z7Phase2_Piii      --------------------------
	.section	.text._Z7Phase2_Piii,"ax",@progbits
	.align	128
        .global         _Z7Phase2_Piii
        .type           _Z7Phase2_Piii,@function
        .size           _Z7Phase2_Piii,(.L_x_10 - _Z7Phase2_Piii)
        .other          _Z7Phase2_Piii,@"STO_CUDA_ENTRY STV_DEFAULT"
_Z7Phase2_Piii:
.text._Z7Phase2_Piii:
[----:B------:R-:W-:Y:S01]  /*0000*/  LDC R1, c[0x0][0x37c] ;  /* 0x0000df00ff017b82 */ /* 0x000fe20000000800 */
[----:B------:R-:W0:Y:S07]  /*0010*/  S2R R5, SR_CTAID.X ;  /* 0x0000000000057919 */ /* 0x000e2e0000002500 */
[----:B------:R-:W0:Y:S02]  /*0020*/  LDC R2, c[0x0][0x388] ;  /* 0x0000e200ff027b82 */ /* 0x000e240000000800 */
[----:B0-----:R-:W-:-:S13]  /*0030*/  ISETP.NE.AND P0, PT, R5, R2, PT ;  /* 0x000000020500720c */ /* 0x001fda0003f05270 */
[----:B------:R-:W-:Y:S05]  /*0040*/  @!P0 EXIT ;  /* 0x000000000000894d */ /* 0x000fea0003800000 */
[----:B------:R-:W0:Y:S01]  /*0050*/  S2R R11, SR_CTAID.Y ;  /* 0x00000000000b7919 */ /* 0x000e220000002600 */
[----:B------:R-:W1:Y:S01]  /*0060*/  LDC R7, c[0x0][0x38c] ;  /* 0x0000e300ff077b82 */ /* 0x000e620000000800 */
[----:B------:R-:W-:Y:S01]  /*0070*/  IMAD.SHL.U32 R2, R2, 0x40, RZ ;  /* 0x0000004002027824 */ /* 0x000fe200078e00ff */
[----:B------:R-:W2:Y:S01]  /*0080*/  LDCU.64 UR4, c[0x0][0x380] ;  /* 0x00007000ff0477ac */ /* 0x000ea20008000a00 */
[----:B------:R-:W3:Y:S01]  /*0090*/  S2R R10, SR_TID.Y ;  /* 0x00000000000a7919 */ /* 0x000ee20000002200 */
[----:B------:R-:W4:Y:S01]  /*00a0*/  LDCU.64 UR8, c[0x0][0x358] ;  /* 0x00006b00ff0877ac */ /* 0x000f220008000a00 */
[----:B------:R-:W5:Y:S03]  /*00b0*/  S2R R0, SR_TID.X ;  /* 0x0000000000007919 */ /* 0x000f660000002100 */
[----:B------:R-:W4:Y:S01]  /*00c0*/  LDC.64 R8, c[0x0][0x380] ;  /* 0x0000e000ff087b82 */ /* 0x000f220000000a00 */
[-C--:B-1----:R-:W-:Y:S01]  /*00d0*/  IMAD R4, R2, R7.reuse, R2 ;  /* 0x0000000702047224 */ /* 0x082fe200078e0202 */
[----:B0-----:R-:W-:Y:S01]  /*00e0*/  ISETP.NE.AND P0, PT, R11, RZ, PT ;  /* 0x000000ff0b00720c */ /* 0x001fe20003f05270 */
[----:B---3--:R-:W-:-:S12]  /*00f0*/  IMAD R6, R10, R7, RZ ;  /* 0x000000070a067224 */ /* 0x008fd800078e02ff */
[CC--:B------:R-:W-:Y:S02]  /*0100*/  @!P0 IMAD R3, R5.reuse, R7.reuse, RZ ;  /* 0x0000000705038224 */ /* 0x0c0fe400078e02ff */
[----:B------:R-:W-:Y:S02]  /*0110*/  @P0 IMAD.SHL.U32 R5, R5, 0x40, RZ ;  /* 0x0000004005050824 */ /* 0x000fe400078e00ff */
[----:B------:R-:W-:Y:S02]  /*0120*/  @!P0 IMAD R3, R3, 0x40, R2 ;  /* 0x0000004003038824 */ /* 0x000fe400078e0202 */
[----:B------:R-:W-:Y:S02]  /*0130*/  @P0 IMAD R3, R2, R7, R5 ;  /* 0x0000000702030224 */ /* 0x000fe400078e0205 */
[----:B------:R-:W-:Y:S02]  /*0140*/  IMAD R2, R7, 0x20, R6 ;  /* 0x0000002007027824 */ /* 0x000fe400078e0206 */
[----:B------:R-:W-:-:S02]  /*0150*/  IMAD.IADD R21, R6, 0x1, R3 ;  /* 0x0000000106157824 */ /* 0x000fc400078e0203 */
[----:B------:R-:W-:Y:S02]  /*0160*/  IMAD.IADD R15, R4, 0x1, R2 ;  /* 0x00000001040f7824 */ /* 0x000fe400078e0202 */
[----:B------:R-:W-:Y:S01]  /*0170*/  IMAD.IADD R17, R2, 0x1, R3 ;  /* 0x0000000102117824 */ /* 0x000fe200078e0203 */
[-C--:B-----5:R-:W-:Y:S01]  /*0180*/  IADD3 R5, P1, PT, R21, R0.reuse, RZ ;  /* 0x0000000015057210 */ /* 0x0a0fe20007f3e0ff */
[----:B------:R-:W-:Y:S01]  /*0190*/  IMAD.IADD R7, R4, 0x1, R6 ;  /* 0x0000000104077824 */ /* 0x000fe200078e0206 */
[CC--:B------:R-:W-:Y:S01]  /*01a0*/  IADD3 R13, P3, PT, R15.reuse, R0.reuse, RZ ;  /* 0x000000000f0d7210 */ /* 0x0c0fe20007f7e0ff */
[--C-:B------:R-:W-:Y:S01]  /*01b0*/  IMAD.IADD R25, R15, 0x1, R0.reuse ;  /* 0x000000010f197824 */ /* 0x100fe200078e0200 */
[-C--:B------:R-:W-:Y:S01]  /*01c0*/  IADD3 R3, P2, PT, R17, R0.reuse, RZ ;  /* 0x0000000011037210 */ /* 0x080fe20007f5e0ff */
[C---:B------:R-:W-:Y:S01]  /*01d0*/  IMAD.IADD R23, R7.reuse, 0x1, R0 ;  /* 0x0000000107177824 */ /* 0x040fe200078e0200 */
[----:B------:R-:W-:Y:S02]  /*01e0*/  IADD3 R19, P0, PT, R7, R0, RZ ;  /* 0x0000000007137210 */ /* 0x000fe40007f1e0ff */
[----:B------:R-:W-:-:S02]  /*01f0*/  LEA.HI.X.SX32 R14, R21, RZ, 0x1, P1 ;  /* 0x000000ff150e7211 */ /* 0x000fc400008f0eff */
[----:B------:R-:W-:Y:S02]  /*0200*/  LEA.HI.X.SX32 R16, R15, RZ, 0x1, P3 ;  /* 0x000000ff0f107211 */ /* 0x000fe400018f0eff */
[----:B--2---:R-:W-:Y:S02]  /*0210*/  LEA R4, P1, R5, UR4, 0x2 ;  /* 0x0000000405047c11 */ /* 0x004fe4000f8210ff */
[----:B------:R-:W-:Y:S02]  /*0220*/  LEA R12, P3, R13, UR4, 0x2 ;  /* 0x000000040d0c7c11 */ /* 0x000fe4000f8610ff */
[----:B------:R-:W-:Y:S02]  /*0230*/  LEA.HI.X.SX32 R6, R17, RZ, 0x1, P2 ;  /* 0x000000ff11067211 */ /* 0x000fe400010f0eff */
[----:B------:R-:W-:Y:S01]  /*0240*/  LEA.HI.X.SX32 R20, R7, RZ, 0x1, P0 ;  /* 0x000000ff07147211 */ /* 0x000fe200000f0eff */
[--C-:B------:R-:W-:Y:S01]  /*0250*/  IMAD.IADD R7, R21, 0x1, R0.reuse ;  /* 0x0000000115077824 */ /* 0x100fe200078e0200 */
[----:B------:R-:W-:Y:S01]  /*0260*/  LEA R2, P2, R3, UR4, 0x2 ;  /* 0x0000000403027c11 */ /* 0x000fe2000f8410ff */
[----:B------:R-:W-:Y:S01]  /*0270*/  IMAD.IADD R21, R17, 0x1, R0 ;  /* 0x0000000111157824 */ /* 0x000fe200078e0200 */
[----:B------:R-:W-:-:S02]  /*0280*/  LEA R18, P0, R19, UR4, 0x2 ;  /* 0x0000000413127c11 */ /* 0x000fc4000f8010ff */
[----:B------:R-:W-:Y:S01]  /*0290*/  LEA.HI.X R5, R5, UR5, R14, 0x2, P1 ;  /* 0x0000000505057c11 */ /* 0x000fe200088f140e */
[----:B----4-:R-:W-:Y:S01]  /*02a0*/  IMAD.WIDE R14, R23, 0x4, R8 ;  /* 0x00000004170e7825 */ /* 0x010fe200078e0208 */
[----:B------:R-:W-:Y:S02]  /*02b0*/  LEA.HI.X R13, R13, UR5, R16, 0x2, P3 ;  /* 0x000000050d0d7c11 */ /* 0x000fe400098f1410 */
[----:B------:R-:W-:Y:S01]  /*02c0*/  LEA.HI.X R3, R3, UR5, R6, 0x2, P2 ;  /* 0x0000000503037c11 */ /* 0x000fe200090f1406 */
[----:B------:R-:W-:Y:S01]  /*02d0*/  IMAD.WIDE R16, R25, 0x4, R8 ;  /* 0x0000000419107825 */ /* 0x000fe200078e0208 */
[----:B------:R-:W-:Y:S01]  /*02e0*/  LEA.HI.X R19, R19, UR5, R20, 0x2, P0 ;  /* 0x0000000513137c11 */ /* 0x000fe200080f1414 */
[----:B------:R0:W2:Y:S02]  /*02f0*/  LDG.E R12, desc[UR8][R12.64+0x80] ;  /* 0x000080080c0c7981 */ /* 0x0000a4000c1e1900 */
[--C-:B------:R-:W-:Y:S02]  /*0300*/  IMAD.WIDE R6, R7, 0x4, R8.reuse ;  /* 0x0000000407067825 */ /* 0x100fe400078e0208 */
[----:B------:R-:W3:Y:S02]  /*0310*/  LDG.E R18, desc[UR8][R18.64+0x80] ;  /* 0x0000800812127981 */ /* 0x000ee4000c1e1900 */
[----:B------:R-:W-:-:S02]  /*0320*/  IMAD.WIDE R8, R21, 0x4, R8 ;  /* 0x0000000415087825 */ /* 0x000fc400078e0208 */
[----:B------:R-:W4:Y:S04]  /*0330*/  LDG.E R14, desc[UR8][R14.64] ;  /* 0x000000080e0e7981 */ /* 0x000f28000c1e1900 */
[----:B------:R1:W5:Y:S04]  /*0340*/  LDG.E R16, desc[UR8][R16.64] ;  /* 0x0000000810107981 */ /* 0x000368000c1e1900 */
[----:B------:R-:W5:Y:S04]  /*0350*/  LDG.E R21, desc[UR8][R6.64] ;  /* 0x0000000806157981 */ /* 0x000f68000c1e1900 */
[----:B------:R-:W5:Y:S04]  /*0360*/  LDG.E R23, desc[UR8][R8.64] ;  /* 0x0000000808177981 */ /* 0x000f68000c1e1900 */
[----:B------:R-:W5:Y:S04]  /*0370*/  LDG.E R19, desc[UR8][R4.64+0x80] ;  /* 0x0000800804137981 */ /* 0x000f68000c1e1900 */
[----:B------:R-:W5:Y:S01]  /*0380*/  LDG.E R25, desc[UR8][R2.64+0x80] ;  /* 0x0000800802197981 */ /* 0x000f62000c1e1900 */
[----:B------:R-:W0:Y:S01]  /*0390*/  S2UR UR6, SR_CgaCtaId ;  /* 0x00000000000679c3 */ /* 0x000e220000008800 */
[----:B------:R-:W-:-:S02]  /*03a0*/  UMOV UR4, 0x400 ;  /* 0x0000040000047882 */ /* 0x000fc40000000000 */
[----:B------:R-:W-:Y:S01]  /*03b0*/  UIADD3 UR5, UPT, UPT, UR4, 0x4000, URZ ;  /* 0x0000400004057890 */ /* 0x000fe2000fffe0ff */
[----:B------:R-:W-:Y:S01]  /*03c0*/  ISETP.NE.AND P0, PT, R11, RZ, PT ;  /* 0x000000ff0b00720c */ /* 0x000fe20003f05270 */
[----:B0-----:R-:W-:Y:S02]  /*03d0*/  ULEA UR4, UR6, UR4, 0x18 ;  /* 0x0000000406047291 */ /* 0x001fe4000f8ec0ff */
[----:B------:R-:W-:-:S04]  /*03e0*/  ULEA UR5, UR6, UR5, 0x18 ;  /* 0x0000000506057291 */ /* 0x000fc8000f8ec0ff */
[C---:B------:R-:W-:Y:S02]  /*03f0*/  LEA R13, R10.reuse, UR4, 0x8 ;  /* 0x000000040a0d7c11 */ /* 0x040fe4000f8e40ff */
[----:B-1----:R-:W-:-:S03]  /*0400*/  LEA R17, R10, UR5, 0x8 ;  /* 0x000000050a117c11 */ /* 0x002fc6000f8e40ff */
[C---:B------:R-:W-:Y:S02]  /*0410*/  IMAD R15, R0.reuse, 0x4, R13 ;  /* 0x00000004000f7824 */ /* 0x040fe400078e020d */
[----:B------:R-:W-:-:S03]  /*0420*/  IMAD R10, R0, 0x4, R17 ;  /* 0x00000004000a7824 */ /* 0x000fc600078e0211 */
[----:B--2---:R0:W-:Y:S04]  /*0430*/  STS [R15+0x2080], R12 ;  /* 0x0020800c0f007388 */ /* 0x0041e80000000800 */
[----:B---3--:R0:W-:Y:S04]  /*0440*/  STS [R15+0x80], R18 ;  /* 0x000080120f007388 */ /* 0x0081e80000000800 */
[----:B----4-:R0:W-:Y:S04]  /*0450*/  STS [R15], R14 ;  /* 0x0000000e0f007388 */ /* 0x0101e80000000800 */
[----:B-----5:R0:W-:Y:S04]  /*0460*/  STS [R15+0x2000], R16 ;  /* 0x002000100f007388 */ /* 0x0201e80000000800 */
[----:B------:R0:W-:Y:S04]  /*0470*/  STS [R10], R21 ;  /* 0x000000150a007388 */ /* 0x0001e80000000800 */
[----:B------:R0:W-:Y:S04]  /*0480*/  STS [R10+0x2000], R23 ;  /* 0x002000170a007388 */ /* 0x0001e80000000800 */
[----:B------:R0:W-:Y:S04]  /*0490*/  STS [R10+0x80], R19 ;  /* 0x000080130a007388 */ /* 0x0001e80000000800 */
[----:B------:R0:W-:Y:S01]  /*04a0*/  STS [R10+0x2080], R25 ;  /* 0x002080190a007388 */ /* 0x0001e20000000800 */
[----:B------:R-:W-:Y:S06]  /*04b0*/  BAR.SYNC.DEFER_BLOCKING 0x0 ;  /* 0x0000000000007b1d */ /* 0x000fec0000010000 */
[----:B------:R-:W-:Y:S05]  /*04c0*/  @!P0 BRA `(.L_x_2) ;  /* 0x0000000400588947 */ /* 0x000fea0003800000 */
[----:B------:R-:W-:Y:S01]  /*04d0*/  LEA R11, R0, UR5, 0x2 ;  /* 0x00000005000b7c11 */ /* 0x000fe2000f8e10ff */
[----:B------:R-:W-:Y:S01]  /*04e0*/  VIADD R0, R13, 0x2000 ;  /* 0x000020000d007836 */ /* 0x000fe20000000000 */
[----:B------:R-:W-:-:S03]  /*04f0*/  UMOV UR4, 0x2000 ;  /* 0x0000200000047882 */ /* 0x000fc60000000000 */
[----:B------:R-:W-:-:S07]  /*0500*/  VIADD R11, R11, 0x200 ;  /* 0x000002000b0b7836 */ /* 0x000fce0000000000 */
.L_x_3:
[----:B0-----:R-:W-:Y:S01]  /*0510*/  LDS R12, [R10] ;  /* 0x000000000a0c7984 */ /* 0x001fe20000000800 */
[----:B------:R-:W-:-:S03]  /*0520*/  UIADD3 UR4, UPT, UPT, UR4, 0x10, URZ ;  /* 0x0000001004047890 */ /* 0x000fc6000fffe0ff */
[----:B------:R-:W-:Y:S01]  /*0530*/  LDS R13, [R0+-0x2000] ;  /* 0xffe00000000d7984 */ /* 0x000fe20000000800 */
[----:B------:R-:W-:-:S03]  /*0540*/  UISETP.NE.AND UP0, UPT, UR4, 0x2100, UPT ;  /* 0x000021000400788c */ /* 0x000fc6000bf05270 */
[----:B------:R-:W0:Y:S02]  /*0550*/  LDS R14, [R11+-0x200] ;  /* 0xfffe00000b0e7984 */ /* 0x000e240000000800 */
[-C--:B0-----:R-:W-:Y:S02]  /*0560*/  VIADDMNMX R15, R14, R13.reuse, R12, PT ;  /* 0x0000000d0e0f7246 */ /* 0x081fe4000380010c */
[----:B------:R-:W-:Y:S04]  /*0570*/  LDS R12, [R10+0x80] ;  /* 0x000080000a0c7984 */ /* 0x000fe80000000800 */
[----:B------:R-:W-:Y:S04]  /*0580*/  STS [R10], R15 ;  /* 0x0000000f0a007388 */ /* 0x000fe80000000800 */
[----:B------:R-:W0:Y:S02]  /*0590*/  LDS R14, [R11+-0x180] ;  /* 0xfffe80000b0e7984 */ /* 0x000e240000000800 */
[----:B0-----:R-:W-:-:S02]  /*05a0*/  VIADDMNMX R13, R14, R13, R12, PT ;  /* 0x0000000d0e0d7246 */ /* 0x001fc4000380010c */
[----:B------:R-:W-:Y:S04]  /*05b0*/  LDS R12, [R10+0x2000] ;  /* 0x002000000a0c7984 */ /* 0x000fe80000000800 */
[----:B------:R-:W-:Y:S04]  /*05c0*/  STS [R10+0x80], R13 ;  /* 0x0000800d0a007388 */ /* 0x000fe80000000800 */
[----:B-1----:R-:W-:Y:S04]  /*05d0*/  LDS R17, [R0] ;  /* 0x0000000000117984 */ /* 0x002fe80000000800 */
[----:B------:R-:W0:Y:S02]  /*05e0*/  LDS R14, [R11+-0x200] ;  /* 0xfffe00000b0e7984 */ /* 0x000e240000000800 */
[----:B0-----:R-:W-:-:S02]  /*05f0*/  VIADDMNMX R19, R14, R17, R12, PT ;  /* 0x000000110e137246 */ /* 0x001fc4000380010c */
[----:B------:R-:W-:Y:S04]  /*0600*/  LDS R12, [R10+0x2080] ;  /* 0x002080000a0c7984 */ /* 0x000fe80000000800 */
[----:B------:R-:W-:Y:S04]  /*0610*/  STS [R10+0x2000], R19 ;  /* 0x002000130a007388 */ /* 0x000fe80000000800 */
[----:B------:R-:W0:Y:S02]  /*0620*/  LDS R14, [R11+-0x180] ;  /* 0xfffe80000b0e7984 */ /* 0x000e240000000800 */
[----:B0-----:R-:W-:-:S05]  /*0630*/  VIADDMNMX R17, R14, R17, R12, PT ;  /* 0x000000110e117246 */ /* 0x001fca000380010c */
[----:B------:R-:W-:Y:S01]  /*0640*/  STS [R10+0x2080], R17 ;  /* 0x002080110a007388 */ /* 0x000fe20000000800 */
[----:B------:R-:W-:Y:S06]  /*0650*/  BAR.SYNC.DEFER_BLOCKING 0x0 ;  /* 0x0000000000007b1d */ /* 0x000fec0000010000 */
[----:B------:R-:W-:Y:S04]  /*0660*/  LDS R12, [R10] ;  /* 0x000000000a0c7984 */ /* 0x000fe80000000800 */
[----:B------:R-:W-:Y:S04]  /*0670*/  LDS R13, [R0+-0x1ffc] ;  /* 0xffe00400000d7984 */ /* 0x000fe80000000800 */
[----:B------:R-:W0:Y:S02]  /*0680*/  LDS R14, [R11+-0x100] ;  /* 0xffff00000b0e7984 */ /* 0x000e240000000800 */
[----:B0-----:R-:W-:-:S02]  /*0690*/  VIADDMNMX R15, R14, R13, R12, PT ;  /* 0x0000000d0e0f7246 */ /* 0x001fc4000380010c */
[----:B------:R-:W-:Y:S04]  /*06a0*/  LDS R12, [R10+0x80] ;  /* 0x000080000a0c7984 */ /* 0x000fe80000000800 */
[----:B------:R-:W-:Y:S04]  /*06b0*/  STS [R10], R15 ;  /* 0x0000000f0a007388 */ /* 0x000fe80000000800 */
[----:B------:R-:W0:Y:S02]  /*06c0*/  LDS R14, [R11+-0x80] ;  /* 0xffff80000b0e7984 */ /* 0x000e240000000800 */
[----:B0-----:R-:W-:-:S02]  /*06d0*/  VIADDMNMX R13, R14, R13, R12, PT ;  /* 0x0000000d0e0d7246 */ /* 0x001fc4000380010c */
[----:B------:R-:W-:Y:S04]  /*06e0*/  LDS R12, [R10+0x2000] ;  /* 0x002000000a0c7984 */ /* 0x000fe80000000800 */
[----:B------:R-:W-:Y:S04]  /*06f0*/  STS [R10+0x80], R13 ;  /* 0x0000800d0a007388 */ /* 0x000fe80000000800 */
[----:B------:R-:W-:Y:S04]  /*0700*/  LDS R17, [R0+0x4] ;  /* 0x0000040000117984 */ /* 0x000fe80000000800 */
        /* <DEDUP_REMOVED lines=10> */
[----:B------:R-:W0:Y:S02]  /*07b0*/  LDS R14, [R11] ;  /* 0x000000000b0e7984 */ /* 0x000e240000000800 */
[----:B0-----:R-:W-:-:S02]  /*07c0*/  VIADDMNMX R15, R14, R13, R12, PT ;  /* 0x0000000d0e0f7246 */ /* 0x001fc4000380010c */
[----:B------:R-:W-:Y:S04]  /*07d0*/  LDS R12, [R10+0x80] ;  /* 0x000080000a0c7984 */ /* 0x000fe80000000800 */
[----:B------:R-:W-:Y:S04]  /*07e0*/  STS [R10], R15 ;  /* 0x0000000f0a007388 */ /* 0x000fe80000000800 */
[----:B------:R-:W0:Y:S02]  /*07f0*/  LDS R14, [R11+0x80] ;  /* 0x000080000b0e7984 */ /* 0x000e240000000800 */
[----:B0-----:R-:W-:-:S02]  /*0800*/  VIADDMNMX R13, R14, R13, R12, PT ;  /* 0x0000000d0e0d7246 */ /* 0x001fc4000380010c */
[----:B------:R-:W-:Y:S04]  /*0810*/  LDS R12, [R10+0x2000] ;  /* 0x002000000a0c7984 */ /* 0x000fe80000000800 */
[----:B------:R-:W-:Y:S04]  /*0820*/  STS [R10+0x80], R13 ;  /* 0x0000800d0a007388 */ /* 0x000fe80000000800 */
[----:B------:R-:W-:Y:S04]  /*0830*/  LDS R17, [R0+0x8] ;  /* 0x0000080000117984 */ /* 0x000fe80000000800 */
[----:B------:R-:W0:Y:S02]  /*0840*/  LDS R14, [R11] ;  /* 0x000000000b0e7984 */ /* 0x000e240000000800 */
[----:B0-----:R-:W-:-:S02]  /*0850*/  VIADDMNMX R19, R14, R17, R12, PT ;  /* 0x000000110e137246 */ /* 0x001fc4000380010c */
[----:B------:R-:W-:Y:S04]  /*0860*/  LDS R12, [R10+0x2080] ;  /* 0x002080000a0c7984 */ /* 0x000fe80000000800 */
[----:B------:R-:W-:Y:S04]  /*0870*/  STS [R10+0x2000], R19 ;  /* 0x002000130a007388 */ /* 0x000fe80000000800 */
[----:B------:R-:W0:Y:S02]  /*0880*/  LDS R14, [R11+0x80] ;  /* 0x000080000b0e7984 */ /* 0x000e240000000800 */
[----:B0-----:R-:W-:-:S05]  /*0890*/  VIADDMNMX R17, R14, R17, R12, PT ;  /* 0x000000110e117246 */ /* 0x001fca000380010c */
[----:B------:R-:W-:Y:S01]  /*08a0*/  STS [R10+0x2080], R17 ;  /* 0x002080110a007388 */ /* 0x000fe20000000800 */
[----:B------:R-:W-:Y:S06]  /*08b0*/  BAR.SYNC.DEFER_BLOCKING 0x0 ;  /* 0x0000000000007b1d */ /* 0x000fec0000010000 */
[----:B------:R-:W-:Y:S04]  /*08c0*/  LDS R12, [R10] ;  /* 0x000000000a0c7984 */ /* 0x000fe80000000800 */
[----:B------:R-:W-:Y:S04]  /*08d0*/  LDS R13, [R0+-0x1ff4] ;  /* 0xffe00c00000d7984 */ /* 0x000fe80000000800 */
[----:B------:R-:W0:Y:S02]  /*08e0*/  LDS R14, [R11+0x100] ;  /* 0x000100000b0e7984 */ /* 0x000e240000000800 */
[----:B0-----:R-:W-:-:S02]  /*08f0*/  VIADDMNMX R15, R14, R13, R12, PT ;  /* 0x0000000d0e0f7246 */ /* 0x001fc4000380010c */
[----:B------:R-:W-:Y:S04]  /*0900*/  LDS R12, [R10+0x80] ;  /* 0x000080000a0c7984 */ /* 0x000fe80000000800 */
[----:B------:R-:W-:Y:S04]  /*0910*/  STS [R10], R15 ;  /* 0x0000000f0a007388 */ /* 0x000fe80000000800 */
[----:B------:R-:W0:Y:S02]  /*0920*/  LDS R14, [R11+0x180] ;  /* 0x000180000b0e7984 */ /* 0x000e240000000800 */
[----:B0-----:R-:W-:-:S02]  /*0930*/  VIADDMNMX R13, R14, R13, R12, PT ;  /* 0x0000000d0e0d7246 */ /* 0x001fc4000380010c */
[----:B------:R-:W-:Y:S04]  /*0940*/  LDS R12, [R10+0x2000] ;  /* 0x002000000a0c7984 */ /* 0x000fe80000000800 */
[----:B------:R-:W-:Y:S04]  /*0950*/  STS [R10+0x80], R13 ;  /* 0x0000800d0a007388 */ /* 0x000fe80000000800 */
[----:B------:R0:W-:Y:S04]  /*0960*/  LDS R17, [R0+0xc] ;  /* 0x00000c0000117984 */ /* 0x0001e80000000800 */
[----:B------:R-:W1:Y:S01]  /*0970*/  LDS R14, [R11+0x100] ;  /* 0x000100000b0e7984 */ /* 0x000e620000000800 */
[----:B0-----:R-:W-:Y:S01]  /*0980*/  VIADD R0, R0, 0x10 ;  /* 0x0000001000007836 */ /* 0x001fe20000000000 */
[----:B-1----:R-:W-:-:S02]  /*0990*/  VIADDMNMX R19, R14, R17, R12, PT ;  /* 0x000000110e137246 */ /* 0x002fc4000380010c */
[----:B------:R-:W-:Y:S04]  /*09a0*/  LDS R12, [R10+0x2080] ;  /* 0x002080000a0c7984 */ /* 0x000fe80000000800 */
[----:B------:R-:W-:Y:S04]  /*09b0*/  STS [R10+0x2000], R19 ;  /* 0x002000130a007388 */ /* 0x000fe80000000800 */
[----:B------:R0:W1:Y:S02]  /*09c0*/  LDS R14, [R11+0x180] ;  /* 0x000180000b0e7984 */ /* 0x0000640000000800 */
[----:B0-----:R-:W-:Y:S01]  /*09d0*/  VIADD R11, R11, 0x400 ;  /* 0x000004000b0b7836 */ /* 0x001fe20000000000 */
[----:B-1----:R-:W-:-:S05]  /*09e0*/  VIADDMNMX R17, R14, R17, R12, PT ;  /* 0x000000110e117246 */ /* 0x002fca000380010c */
[----:B------:R1:W-:Y:S01]  /*09f0*/  STS [R10+0x2080], R17 ;  /* 0x002080110a007388 */ /* 0x0003e20000000800 */
[----:B------:R-:W-:Y:S06]  /*0a00*/  BAR.SYNC.DEFER_BLOCKING 0x0 ;  /* 0x0000000000007b1d */ /* 0x000fec0000010000 */
[----:B------:R-:W-:Y:S05]  /*0a10*/  BRA.U UP0, `(.L_x_3) ;  /* 0xfffffff900bc7547 */ /* 0x000fea000b83ffff */
[----:B------:R-:W-:Y:S05]  /*0a20*/  BRA `(.L_x_4) ;  /* 0x0000000400547947 */ /* 0x000fea0003800000 */
.L_x_2:
[----:B------:R-:W-:Y:S01]  /*0a30*/  LEA R11, R0, UR4, 0x2 ;  /* 0x00000004000b7c11 */ /* 0x000fe2000f8e10ff */
[----:B------:R-:W-:Y:S01]  /*0a40*/  VIADD R0, R17, 0x2000 ;  /* 0x0000200011007836 */ /* 0x000fe20000000000 */
[----:B------:R-:W-:-:S03]  /*0a50*/  UMOV UR4, 0x2000 ;  /* 0x0000200000047882 */ /* 0x000fc60000000000 */
[----:B------:R-:W-:-:S07]  /*0a60*/  VIADD R11, R11, 0x200 ;  /* 0x000002000b0b7836 */ /* 0x000fce0000000000 */
.L_x_5:
[----:B0-----:R-:W-:Y:S01]  /*0a70*/  LDS R12, [R10] ;  /* 0x000000000a0c7984 */ /* 0x001fe20000000800 */
[----:B------:R-:W-:-:S03]  /*0a80*/  UIADD3 UR4, UPT, UPT, UR4, 0x10, URZ ;  /* 0x0000001004047890 */ /* 0x000fc6000fffe0ff */
[----:B------:R-:W-:Y:S01]  /*0a90*/  LDS R13, [R0+-0x2000] ;  /* 0xffe00000000d7984 */ /* 0x000fe20000000800 */
[----:B------:R-:W-:-:S03]  /*0aa0*/  UISETP.NE.AND UP0, UPT, UR4, 0x2100, UPT ;  /* 0x000021000400788c */ /* 0x000fc6000bf05270 */
[----:B------:R-:W0:Y:S04]  /*0ab0*/  LDS R14, [R11+-0x200] ;  /* 0xfffe00000b0e7984 */ /* 0x000e280000000800 */
[----:B------:R-:W-:Y:S04]  /*0ac0*/  LDS R17, [R10+0x2000] ;  /* 0x002000000a117984 */ /* 0x000fe80000000800 */
[----:B--2---:R-:W-:Y:S01]  /*0ad0*/  LDS R19, [R10+0x2080] ;  /* 0x002080000a137984 */ /* 0x004fe20000000800 */
[----:B0-----:R-:W-:-:S03]  /*0ae0*/  VIADDMNMX R13, R14, R13, R12, PT ;  /* 0x0000000d0e0d7246 */ /* 0x001fc6000380010c */
[----:B------:R-:W-:Y:S04]  /*0af0*/  LDS R12, [R10+0x80] ;  /* 0x000080000a0c7984 */ /* 0x000fe80000000800 */
[----:B------:R-:W-:Y:S04]  /*0b00*/  STS [R10], R13 ;  /* 0x0000000d0a007388 */ /* 0x000fe80000000800 */
[----:B------:R-:W-:Y:S04]  /*0b10*/  LDS R15, [R0+-0x2000] ;  /* 0xffe00000000f7984 */ /* 0x000fe80000000800 */
[----:B------:R-:W0:Y:S02]  /*0b20*/  LDS R16, [R11+-0x180] ;  /* 0xfffe80000b107984 */ /* 0x000e240000000800 */
[----:B0-----:R-:W-:-:S05]  /*0b30*/  VIADDMNMX R15, R16, R15, R12, PT ;  /* 0x0000000f100f7246 */ /* 0x001fca000380010c */
[----:B------:R-:W-:Y:S04]  /*0b40*/  STS [R10+0x80], R15 ;  /* 0x0000800f0a007388 */ /* 0x000fe80000000800 */
[----:B------:R-:W0:Y:S02]  /*0b50*/  LDS R12, [R0] ;  /* 0x00000000000c7984 */ /* 0x000e240000000800 */
[----:B0-----:R-:W-:-:S05]  /*0b60*/  VIADDMNMX R17, R14, R12, R17, PT ;  /* 0x0000000c0e117246 */ /* 0x001fca0003800111 */
[----:B------:R-:W-:Y:S04]  /*0b70*/  STS [R10+0x2000], R17 ;  /* 0x002000110a007388 */ /* 0x000fe80000000800 */
[----:B------:R-:W0:Y:S02]  /*0b80*/  LDS R12, [R0] ;  /* 0x00000000000c7984 */ /* 0x000e240000000800 */
[----:B0-----:R-:W-:-:S05]  /*0b90*/  VIADDMNMX R19, R16, R12, R19, PT ;  /* 0x0000000c10137246 */ /* 0x001fca0003800113 */
[----:B------:R-:W-:Y:S01]  /*0ba0*/  STS [R10+0x2080], R19 ;  /* 0x002080130a007388 */ /* 0x000fe20000000800 */
[----:B------:R-:W-:Y:S06]  /*0bb0*/  BAR.SYNC.DEFER_BLOCKING 0x0 ;  /* 0x0000000000007b1d */ /* 0x000fec0000010000 */
[----:B------:R-:W-:Y:S04]  /*0bc0*/  LDS R12, [R10] ;  /* 0x000000000a0c7984 */ /* 0x000fe80000000800 */
[----:B------:R-:W-:Y:S04]  /*0bd0*/  LDS R13, [R0+-0x1ffc] ;  /* 0xffe00400000d7984 */ /* 0x000fe80000000800 */
[----:B------:R-:W0:Y:S04]  /*0be0*/  LDS R14, [R11+-0x100] ;  /* 0xffff00000b0e7984 */ /* 0x000e280000000800 */
[----:B------:R-:W-:Y:S04]  /*0bf0*/  LDS R17, [R10+0x2000] ;  /* 0x002000000a117984 */ /* 0x000fe80000000800 */
[----:B------:R-:W-:Y:S01]  /*0c00*/  LDS R19, [R10+0x2080] ;  /* 0x002080000a137984 */ /* 0x000fe20000000800 */
[----:B0-----:R-:W-:-:S03]  /*0c10*/  VIADDMNMX R13, R14, R13, R12, PT ;  /* 0x0000000d0e0d7246 */ /* 0x001fc6000380010c */
[----:B------:R-:W-:Y:S04]  /*0c20*/  LDS R12, [R10+0x80] ;  /* 0x000080000a0c7984 */ /* 0x000fe80000000800 */
[----:B------:R-:W-:Y:S04]  /*0c30*/  STS [R10], R13 ;  /* 0x0000000d0a007388 */ /* 0x000fe80000000800 */
[----:B------:R-:W-:Y:S04]  /*0c40*/  LDS R15, [R0+-0x1ffc] ;  /* 0xffe00400000f7984 */ /* 0x000fe80000000800 */
[----:B------:R-:W0:Y:S02]  /*0c50*/  LDS R16, [R11+-0x80] ;  /* 0xffff80000b107984 */ /* 0x000e240000000800 */
[----:B0-----:R-:W-:-:S05]  /*0c60*/  VIADDMNMX R15, R16, R15, R12, PT ;  /* 0x0000000f100f7246 */ /* 0x001fca000380010c */
[----:B------:R-:W-:Y:S04]  /*0c70*/  STS [R10+0x80], R15 ;  /* 0x0000800f0a007388 */ /* 0x000fe80000000800 */
[----:B------:R-:W0:Y:S02]  /*0c80*/  LDS R12, [R0+0x4] ;  /* 0x00000400000c7984 */ /* 0x000e240000000800 */
[----:B0-----:R-:W-:-:S05]  /*0c90*/  VIADDMNMX R17, R14, R12, R17, PT ;  /* 0x0000000c0e117246 */ /* 0x001fca0003800111 */
[----:B------:R-:W-:Y:S04]  /*0ca0*/  STS [R10+0x2000], R17 ;  /* 0x002000110a007388 */ /* 0x000fe80000000800 */
[----:B------:R-:W0:Y:S02]  /*0cb0*/  LDS R12, [R0+0x4] ;  /* 0x00000400000c7984 */ /* 0x000e240000000800 */
[----:B0-----:R-:W-:-:S05]  /*0cc0*/  VIADDMNMX R19, R16, R12, R19, PT ;  /* 0x0000000c10137246 */ /* 0x001fca0003800113 */
[----:B------:R-:W-:Y:S01]  /*0cd0*/  STS [R10+0x2080], R19 ;  /* 0x002080130a007388 */ /* 0x000fe20000000800 */
[----:B------:R-:W-:Y:S06]  /*0ce0*/  BAR.SYNC.DEFER_BLOCKING 0x0 ;  /* 0x0000000000007b1d */ /* 0x000fec0000010000 */
[----:B------:R-:W-:Y:S04]  /*0cf0*/  LDS R12, [R10] ;  /* 0x000000000a0c7984 */ /* 0x000fe80000000800 */
[----:B------:R-:W-:Y:S04]  /*0d00*/  LDS R13, [R0+-0x1ff8] ;  /* 0xffe00800000d7984 */ /* 0x000fe80000000800 */
[----:B------:R-:W0:Y:S04]  /*0d10*/  LDS R14, [R11] ;  /* 0x000000000b0e7984 */ /* 0x000e280000000800 */
[----:B------:R-:W-:Y:S04]  /*0d20*/  LDS R17, [R10+0x2000] ;  /* 0x002000000a117984 */ /* 0x000fe80000000800 */
[----:B------:R-:W-:Y:S01]  /*0d30*/  LDS R19, [R10+0x2080] ;  /* 0x002080000a137984 */ /* 0x000fe20000000800 */
[----:B0-----:R-:W-:-:S03]  /*0d40*/  VIADDMNMX R13, R14, R13, R12, PT ;  /* 0x0000000d0e0d7246 */ /* 0x001fc6000380010c */
[----:B------:R-:W-:Y:S04]  /*0d50*/  LDS R12, [R10+0x80] ;  /* 0x000080000a0c7984 */ /* 0x000fe80000000800 */
[----:B------:R-:W-:Y:S04]  /*0d60*/  STS [R10], R13 ;  /* 0x0000000d0a007388 */ /* 0x000fe80000000800 */
[----:B------:R-:W-:Y:S04]  /*0d70*/  LDS R15, [R0+-0x1ff8] ;  /* 0xffe00800000f7984 */ /* 0x000fe80000000800 */
[----:B------:R-:W0:Y:S02]  /*0d80*/  LDS R16, [R11+0x80] ;  /* 0x000080000b107984 */ /* 0x000e240000000800 */
        /* <DEDUP_REMOVED lines=11> */
[----:B------:R-:W0:Y:S04]  /*0e40*/  LDS R14, [R11+0x100] ;  /* 0x000100000b0e7984 */ /* 0x000e280000000800 */
[----:B------:R-:W-:Y:S04]  /*0e50*/  LDS R17, [R10+0x2000] ;  /* 0x002000000a117984 */ /* 0x000fe80000000800 */
[----:B------:R-:W-:Y:S01]  /*0e60*/  LDS R19, [R10+0x2080] ;  /* 0x002080000a137984 */ /* 0x000fe20000000800 */
[----:B0-----:R-:W-:-:S03]  /*0e70*/  VIADDMNMX R13, R14, R13, R12, PT ;  /* 0x0000000d0e0d7246 */ /* 0x001fc6000380010c */
[----:B------:R-:W-:Y:S04]  /*0e80*/  LDS R12, [R10+0x80] ;  /* 0x000080000a0c7984 */ /* 0x000fe80000000800 */
[----:B------:R-:W-:Y:S04]  /*0e90*/  STS [R10], R13 ;  /* 0x0000000d0a007388 */ /* 0x000fe80000000800 */
[----:B------:R-:W-:Y:S04]  /*0ea0*/  LDS R15, [R0+-0x1ff4] ;  /* 0xffe00c00000f7984 */ /* 0x000fe80000000800 */
[----:B------:R0:W1:Y:S02]  /*0eb0*/  LDS R16, [R11+0x180] ;  /* 0x000180000b107984 */ /* 0x0000640000000800 */
[----:B0-----:R-:W-:Y:S01]  /*0ec0*/  VIADD R11, R11, 0x400 ;  /* 0x000004000b0b7836 */ /* 0x001fe20000000000 */
[----:B-1----:R-:W-:-:S05]  /*0ed0*/  VIADDMNMX R15, R16, R15, R12, PT ;  /* 0x0000000f100f7246 */ /* 0x002fca000380010c */
[----:B------:R-:W-:Y:S04]  /*0ee0*/  STS [R10+0x80], R15 ;  /* 0x0000800f0a007388 */ /* 0x000fe80000000800 */
[----:B------:R-:W0:Y:S02]  /*0ef0*/  LDS R12, [R0+0xc] ;  /* 0x00000c00000c7984 */ /* 0x000e240000000800 */
[----:B0-----:R-:W-:-:S05]  /*0f00*/  VIADDMNMX R17, R14, R12, R17, PT ;  /* 0x0000000c0e117246 */ /* 0x001fca0003800111 */
[----:B------:R-:W-:Y:S04]  /*0f10*/  STS [R10+0x2000], R17 ;  /* 0x002000110a007388 */ /* 0x000fe80000000800 */
[----:B------:R0:W1:Y:S02]  /*0f20*/  LDS R12, [R0+0xc] ;  /* 0x00000c00000c7984 */ /* 0x0000640000000800 */
[----:B0-----:R-:W-:Y:S01]  /*0f30*/  VIADD R0, R0, 0x10 ;  /* 0x0000001000007836 */ /* 0x001fe20000000000 */
[----:B-1----:R-:W-:-:S05]  /*0f40*/  VIADDMNMX R19, R16, R12, R19, PT ;  /* 0x0000000c10137246 */ /* 0x002fca0003800113 */
[----:B------:R2:W-:Y:S01]  /*0f50*/  STS [R10+0x2080], R19 ;  /* 0x002080130a007388 */ /* 0x0005e20000000800 */
[----:B------:R-:W-:Y:S06]  /*0f60*/  BAR.SYNC.DEFER_BLOCKING 0x0 ;  /* 0x0000000000007b1d */ /* 0x000fec0000010000 */
[----:B------:R-:W-:Y:S05]  /*0f70*/  BRA.U UP0, `(.L_x_5) ;  /* 0xfffffff900bc7547 */ /* 0x000fea000b83ffff */
.L_x_4:
[----:B------:R-:W0:Y:S04]  /*0f80*/  LDS R11, [R10] ;  /* 0x000000000a0b7984 */ /* 0x000e280000000800 */
[----:B------:R-:W3:Y:S04]  /*0f90*/  LDS R13, [R10+0x80] ;  /* 0x000080000a0d7984 */ /* 0x000ee80000000800 */
[----:B------:R-:W4:Y:S04]  /*0fa0*/  LDS R15, [R10+0x2000] ;  /* 0x002000000a0f7984 */ /* 0x000f280000000800 */
[----:B-1----:R-:W1:Y:S04]  /*0fb0*/  LDS R17, [R10+0x2080] ;  /* 0x002080000a117984 */ /* 0x002e680000000800 */
[----:B0-----:R-:W-:Y:S04]  /*0fc0*/  STG.E desc[UR8][R6.64], R11 ;  /* 0x0000000b06007986 */ /* 0x001fe8000c101908 */
[----:B---3--:R-:W-:Y:S04]  /*0fd0*/  STG.E desc[UR8][R4.64+0x80], R13 ;  /* 0x0000800d04007986 */ /* 0x008fe8000c101908 */
[----:B----4-:R-:W-:Y:S04]  /*0fe0*/  STG.E desc[UR8][R8.64], R15 ;  /* 0x0000000f08007986 */ /* 0x010fe8000c101908 */
[----:B-1----:R-:W-:Y:S01]  /*0ff0*/  STG.E desc[UR8][R2.64+0x80], R17 ;  /* 0x0000801102007986 */ /* 0x002fe2000c101908 */
[----:B------:R-:W-:Y:S05]  /*1000*/  EXIT ;  /* 0x000000000000794d */ /* 0x000fea0003800000 */
.L_x_6:
        /* <DEDUP_REMOVED lines=15> */
.L_x_10:


//--------------------- .text._Z6Phase1Piii       --------------------------
	.section	.text._Z6Phase1Piii,"ax",@progbits
	.align	128
        .global         _Z6Phase1Piii
        .type           _Z6Phase1Piii,@function
        .size           _Z6Phase1Piii,(.L_x_11 - _Z6Phase1Piii)
        .other          _Z6Phase1Piii,@"STO_CUDA_ENTRY STV_DEFAULT"
_Z6Phase1Piii:
.text._Z6Phase1Piii:
[----:B------:R-:W-:Y:S08]  /*0000*/  LDC R1, c[0x0][0x37c] ;  /* 0x0000df00ff017b82 */ /* 0x000ff00000000800 */
[----:B------:R-:W0:Y:S01]  /*0010*/  LDC.64 R2, c[0x0][0x388] ;  /* 0x0000e200ff027b82 */ /* 0x000e220000000a00 */
[----:B------:R-:W1:Y:S01]  /*0020*/  S2R R6, SR_TID.Y ;  /* 0x0000000000067919 */ /* 0x000e620000002200 */
[----:B------:R-:W2:Y:S01]  /*0030*/  LDCU.64 UR6, c[0x0][0x358] ;  /* 0x00006b00ff0677ac */ /* 0x000ea20008000a00 */
[----:B------:R-:W3:Y:S05]  /*0040*/  S2R R17, SR_TID.X ;  /* 0x0000000000117919 */ /* 0x000eea0000002100 */
[----:B------:R-:W4:Y:S01]  /*0050*/  LDC.64 R4, c[0x0][0x380] ;  /* 0x0000e000ff047b82 */ /* 0x000f220000000a00 */
[----:B0-----:R-:W-:-:S04]  /*0060*/  IMAD R0, R2, R3, R2 ;  /* 0x0000000302007224 */ /* 0x001fc800078e0202 */
[----:B------:R-:W-:-:S04]  /*0070*/  IMAD.SHL.U32 R0, R0, 0x40, RZ ;  /* 0x0000004000007824 */ /* 0x000fc800078e00ff */
[----:B-1----:R-:W-:-:S04]  /*0080*/  IMAD R0, R6, R3, R0 ;  /* 0x0000000306007224 */ /* 0x002fc800078e0200 */
[----:B---3--:R-:W-:-:S04]  /*0090*/  IMAD.IADD R0, R0, 0x1, R17 ;  /* 0x0000000100007824 */ /* 0x008fc800078e0211 */
[----:B------:R-:W-:Y:S02]  /*00a0*/  IMAD R7, R3, 0x20, R0 ;  /* 0x0000002003077824 */ /* 0x000fe400078e0200 */
[----:B----4-:R-:W-:-:S04]  /*00b0*/  IMAD.WIDE R2, R0, 0x4, R4 ;  /* 0x0000000400027825 */ /* 0x010fc800078e0204 */
[----:B------:R-:W-:Y:S01]  /*00c0*/  IMAD.WIDE R4, R7, 0x4, R4 ;  /* 0x0000000407047825 */ /* 0x000fe200078e0204 */
[----:B--2---:R-:W2:Y:S04]  /*00d0*/  LDG.E R9, desc[UR6][R2.64] ;  /* 0x0000000602097981 */ /* 0x004ea8000c1e1900 */
[----:B------:R-:W3:Y:S04]  /*00e0*/  LDG.E R11, desc[UR6][R2.64+0x80] ;  /* 0x00008006020b7981 */ /* 0x000ee8000c1e1900 */
[----:B------:R-:W4:Y:S04]  /*00f0*/  LDG.E R13, desc[UR6][R4.64] ;  /* 0x00000006040d7981 */ /* 0x000f28000c1e1900 */
[----:B------:R-:W5:Y:S01]  /*0100*/  LDG.E R15, desc[UR6][R4.64+0x80] ;  /* 0x00008006040f7981 */ /* 0x000f62000c1e1900 */
[----:B------:R-:W0:Y:S01]  /*0110*/  S2UR UR5, SR_CgaCtaId ;  /* 0x00000000000579c3 */ /* 0x000e220000008800 */
[----:B------:R-:W-:-:S02]  /*0120*/  UMOV UR4, 0x400 ;  /* 0x0000040000047882 */ /* 0x000fc40000000000 */
[----:B0-----:R-:W-:-:S06]  /*0130*/  ULEA UR4, UR5, UR4, 0x18 ;  /* 0x0000000405047291 */ /* 0x001fcc000f8ec0ff */
[----:B------:R-:W-:Y:S02]  /*0140*/  LEA R6, R6, UR4, 0x8 ;  /* 0x0000000406067c11 */ /* 0x000fe4000f8e40ff */
[C---:B------:R-:W-:Y:S01]  /*0150*/  LEA R7, R17.reuse, UR4, 0x2 ;  /* 0x0000000411077c11 */ /* 0x040fe2000f8e10ff */
[----:B------:R-:W-:Y:S02]  /*0160*/  UMOV UR4, 0x2000 ;  /* 0x0000200000047882 */ /* 0x000fe40000000000 */
[----:B------:R-:W-:Y:S02]  /*0170*/  IMAD R0, R17, 0x4, R6 ;  /* 0x0000000411007824 */ /* 0x000fe400078e0206 */
[----:B------:R-:W-:Y:S02]  /*0180*/  VIADD R6, R6, 0x2000 ;  /* 0x0000200006067836 */ /* 0x000fe40000000000 */
[----:B------:R-:W-:Y:S01]  /*0190*/  VIADD R7, R7, 0x200 ;  /* 0x0000020007077836 */ /* 0x000fe20000000000 */
[----:B--2---:R0:W-:Y:S04]  /*01a0*/  STS [R0], R9 ;  /* 0x0000000900007388 */ /* 0x0041e80000000800 */
[----:B---3--:R0:W-:Y:S04]  /*01b0*/  STS [R0+0x80], R11 ;  /* 0x0000800b00007388 */ /* 0x0081e80000000800 */
[----:B----4-:R0:W-:Y:S04]  /*01c0*/  STS [R0+0x2000], R13 ;  /* 0x0020000d00007388 */ /* 0x0101e80000000800 */
[----:B-----5:R0:W-:Y:S01]  /*01d0*/  STS [R0+0x2080], R15 ;  /* 0x0020800f00007388 */ /* 0x0201e20000000800 */
[----:B------:R-:W-:Y:S06]  /*01e0*/  BAR.SYNC.DEFER_BLOCKING 0x0 ;  /* 0x0000000000007b1d */ /* 0x000fec0000010000 */
.L_x_7:
[----:B------:R-:W-:Y:S01]  /*01f0*/  LDS R8, [R0] ;  /* 0x0000000000087984 */ /* 0x000fe20000000800 */
[----:B------:R-:W-:-:S03]  /*0200*/  UIADD3 UR4, UPT, UPT, UR4, 0x10, URZ ;  /* 0x0000001004047890 */ /* 0x000fc6000fffe0ff */
[----:B01----:R-:W-:Y:S01]  /*0210*/  LDS R9, [R6+-0x2000] ;  /* 0xffe0000006097984 */ /* 0x003fe20000000800 */
[----:B------:R-:W-:-:S03]  /*0220*/  UISETP.NE.AND UP0, UPT, UR4, 0x2100, UPT ;  /* 0x000021000400788c */ /* 0x000fc6000bf05270 */
[----:B------:R-:W0:Y:S02]  /*0230*/  LDS R10, [R7+-0x200] ;  /* 0xfffe0000070a7984 */ /* 0x000e240000000800 */
[----:B0-----:R-:W-:Y:S02]  /*0240*/  VIADDMNMX R9, R10, R9, R8, PT ;  /* 0x000000090a097246 */ /* 0x001fe40003800108 */
[----:B------:R-:W-:Y:S04]  /*0250*/  LDS R8, [R0+0x2000] ;  /* 0x0020000000087984 */ /* 0x000fe80000000800 */
[----:B------:R-:W-:Y:S04]  /*0260*/  STS [R0], R9 ;  /* 0x0000000900007388 */ /* 0x000fe80000000800 */
[----:B------:R-:W-:Y:S04]  /*0270*/  LDS R11, [R6] ;  /* 0x00000000060b7984 */ /* 0x000fe80000000800 */
[----:B------:R-:W0:Y:S02]  /*0280*/  LDS R10, [R7+-0x200] ;  /* 0xfffe0000070a7984 */ /* 0x000e240000000800 */
[----:B0-----:R-:W-:-:S02]  /*0290*/  VIADDMNMX R11, R10, R11, R8, PT ;  /* 0x0000000b0a0b7246 */ /* 0x001fc40003800108 */
[----:B------:R-:W-:Y:S04]  /*02a0*/  LDS R8, [R0+0x80] ;  /* 0x0000800000087984 */ /* 0x000fe80000000800 */
[----:B------:R-:W-:Y:S04]  /*02b0*/  STS [R0+0x2000], R11 ;  /* 0x0020000b00007388 */ /* 0x000fe80000000800 */
[----:B------:R-:W-:Y:S04]  /*02c0*/  LDS R13, [R6+-0x2000] ;  /* 0xffe00000060d7984 */ /* 0x000fe80000000800 */
[----:B------:R-:W0:Y:S02]  /*02d0*/  LDS R10, [R7+-0x180] ;  /* 0xfffe8000070a7984 */ /* 0x000e240000000800 */
[----:B0-----:R-:W-:-:S02]  /*02e0*/  VIADDMNMX R13, R10, R13, R8, PT ;  /* 0x0000000d0a0d7246 */ /* 0x001fc40003800108 */
[----:B------:R-:W-:Y:S04]  /*02f0*/  LDS R8, [R0+0x2080] ;  /* 0x0020800000087984 */ /* 0x000fe80000000800 */
[----:B------:R-:W-:Y:S04]  /*0300*/  STS [R0+0x80], R13 ;  /* 0x0000800d00007388 */ /* 0x000fe80000000800 */
[----:B------:R-:W-:Y:S04]  /*0310*/  LDS R9, [R6] ;  /* 0x0000000006097984 */ /* 0x000fe80000000800 */
        /* <DEDUP_REMOVED lines=10> */
[----:B------:R-:W-:Y:S04]  /*03c0*/  LDS R13, [R6+0x4] ;  /* 0x00000400060d7984 */ /* 0x000fe80000000800 */
        /* <DEDUP_REMOVED lines=9> */
[----:B------:R-:W-:Y:S04]  /*0460*/  LDS R11, [R6+0x4] ;  /* 0x00000400060b7984 */ /* 0x000fe80000000800 */
        /* <DEDUP_REMOVED lines=10> */
[----:B------:R-:W-:Y:S04]  /*0510*/  LDS R9, [R6+0x8] ;  /* 0x0000080006097984 */ /* 0x000fe80000000800 */
[----:B------:R-:W0:Y:S02]  /*0520*/  LDS R10, [R7] ;  /* 0x00000000070a7984 */ /* 0x000e240000000800 */
[----:B0-----:R-:W-:-:S02]  /*0530*/  VIADDMNMX R9, R10, R9, R8, PT ;  /* 0x000000090a097246 */ /* 0x001fc40003800108 */
[----:B------:R-:W-:Y:S04]  /*0540*/  LDS R8, [R0+0x80] ;  /* 0x0000800000087984 */ /* 0x000fe80000000800 */
[----:B------:R-:W-:Y:S04]  /*0550*/  STS [R0+0x2000], R9 ;  /* 0x0020000900007388 */ /* 0x000fe80000000800 */
[----:B------:R-:W-:Y:S04]  /*0560*/  LDS R11, [R6+-0x1ff8] ;  /* 0xffe00800060b7984 */ /* 0x000fe80000000800 */
[----:B------:R-:W0:Y:S02]  /*0570*/  LDS R10, [R7+0x80] ;  /* 0x00008000070a7984 */ /* 0x000e240000000800 */
[----:B0-----:R-:W-:-:S02]  /*0580*/  VIADDMNMX R11, R10, R11, R8, PT ;  /* 0x0000000b0a0b7246 */ /* 0x001fc40003800108 */
[----:B------:R-:W-:Y:S04]  /*0590*/  LDS R8, [R0+0x2080] ;  /* 0x0020800000087984 */ /* 0x000fe80000000800 */
[----:B------:R-:W-:Y:S04]  /*05a0*/  STS [R0+0x80], R11 ;  /* 0x0000800b00007388 */ /* 0x000fe80000000800 */
[----:B------:R-:W-:Y:S04]  /*05b0*/  LDS R13, [R6+0x8] ;  /* 0x00000800060d7984 */ /* 0x000fe80000000800 */
        /* <DEDUP_REMOVED lines=10> */
[----:B------:R-:W-:Y:S04]  /*0660*/  LDS R11, [R6+0xc] ;  /* 0x00000c00060b7984 */ /* 0x000fe80000000800 */
[----:B------:R-:W0:Y:S02]  /*0670*/  LDS R10, [R7+0x100] ;  /* 0x00010000070a7984 */ /* 0x000e240000000800 */
        /* <DEDUP_REMOVED lines=8> */
[----:B------:R0:W-:Y:S04]  /*0700*/  LDS R9, [R6+0xc] ;  /* 0x00000c0006097984 */ /* 0x0001e80000000800 */
[----:B------:R1:W2:Y:S01]  /*0710*/  LDS R10, [R7+0x180] ;  /* 0x00018000070a7984 */ /* 0x0002a20000000800 */
[----:B0-----:R-:W-:-:S02]  /*0720*/  VIADD R6, R6, 0x10 ;  /* 0x0000001006067836 */ /* 0x001fc40000000000 */
[----:B-1----:R-:W-:Y:S01]  /*0730*/  VIADD R7, R7, 0x400 ;  /* 0x0000040007077836 */ /* 0x002fe20000000000 */
[----:B--2---:R-:W-:-:S05]  /*0740*/  VIADDMNMX R9, R10, R9, R8, PT ;  /* 0x000000090a097246 */ /* 0x004fca0003800108 */
[----:B------:R1:W-:Y:S01]  /*0750*/  STS [R0+0x2080], R9 ;  /* 0x0020800900007388 */ /* 0x0003e20000000800 */
[----:B------:R-:W-:Y:S06]  /*0760*/  BAR.SYNC.DEFER_BLOCKING 0x0 ;  /* 0x0000000000007b1d */ /* 0x000fec0000010000 */
[----:B------:R-:W-:Y:S05]  /*0770*/  BRA.U UP0, `(.L_x_7) ;  /* 0xfffffff9009c7547 */ /* 0x000fea000b83ffff */
[----:B------:R-:W0:Y:S04]  /*0780*/  LDS R7, [R0] ;  /* 0x0000000000077984 */ /* 0x000e280000000800 */
[----:B-1----:R-:W1:Y:S04]  /*0790*/  LDS R9, [R0+0x80] ;  /* 0x0000800000097984 */ /* 0x002e680000000800 */
[----:B------:R-:W2:Y:S04]  /*07a0*/  LDS R11, [R0+0x2000] ;  /* 0x00200000000b7984 */ /* 0x000ea80000000800 */
[----:B------:R-:W3:Y:S04]  /*07b0*/  LDS R13, [R0+0x2080] ;  /* 0x00208000000d7984 */ /* 0x000ee80000000800 */
[----:B0-----:R-:W-:Y:S04]  /*07c0*/  STG.E desc[UR6][R2.64], R7 ;  /* 0x0000000702007986 */ /* 0x001fe8000c101906 */
[----:B-1----:R-:W-:Y:S04]  /*07d0*/  STG.E desc[UR6][R2.64+0x80], R9 ;  /* 0x0000800902007986 */ /* 0x002fe8000c101906 */
[----:B--2---:R-:W-:Y:S04]  /*07e0*/  STG.E desc[UR6][R4.64], R11 ;  /* 0x0000000b04007986 */ /* 0x004fe8000c101906 */
[----:B---3--:R-:W-:Y:S01]  /*07f0*/  STG.E desc[UR6][R4.64+0x80], R13 ;  /* 0x0000800d04007986 */ /* 0x008fe2000c101906 */
[----:B------:R-:W-:Y:S05]  /*0800*/  EXIT ;  /* 0x000000000000794d */ /* 0x000fea0003800000 */
.L_x_8:
        /* <DEDUP_REMOVED lines=15> */
.L_x_11:


//--------------------- .nv.shared._Z6Phase3Piii  --------------------------
	.section	.nv.shared._Z6Phase3Piii,"aw",@nobits
	.sectionflags	@""
	.align	4
.nv.shared._Z6Phase3Piii:
	.zero		50176


//--------------------- .nv.shared.reserved.0     --------------------------
	.section	.nv.shared.reserved.0,"aw",@nobits
	.weak		__nv_reservedSMEM_offset_0_alias
	.size		__nv_reservedSMEM_offset_0_alias, 0, 64
	.other		__nv_reservedSMEM_offset_0_alias,@"STO_CUDA_RESERVED_SHARED STV_DEFAULT"
__nv_reservedSMEM_offset_0_alias:
	.zero		0
	.zero		64


//--------------------- .nv.shared._Z7Phase2_Piii --------------------------
	.section	.nv.shared._Z7Phase2_Piii,"aw",@nobits
	.sectionflags	@""
	.align	4
.nv.shared._Z7Phase2_Piii:
	.zero		33792


//--------------------- .nv.shared._Z6Phase1Piii  --------------------------
	.section	.nv.shared._Z6Phase1Piii,"aw",@nobits
	.sectionflags	@""
	.align	4
.nv.shared._Z6Phase1Piii:
	.zero		17408


//--------------------- .nv.constant0._Z6Phase3Piii --------------------------
	.section	.nv.constant0._Z6Phase3Piii,"a",@progbits
	.sectionflags	@""
	.align	4
.nv.constant0._Z6Phase3Piii:
	.zero		912


//--------------------- .nv.constant0._Z7Phase2_Piii --------------------------
	.section	.nv.constant0._Z7Phase2_Piii,"a",@progbits
	.sectionflags	@""
	.align	4
.nv.constant0._Z7Phase2_Piii:
	.zero		912


//--------------------- .nv.constant0._Z6Phase1Piii --------------------------
	.section	.nv.constant0._Z6Phase1Piii,"a",@progbits
	.sectionflags	@""
	.align	4
.nv.constant0._Z6Phase1Piii:
	.zero		912


//--------------------- SYMBOLS --------------------------

	.type		.nv.reservedSmem.offset0,@object
	.size		.nv.reservedSmem.offset0,0x4
	.type		.nv.reservedSmem.cap,@object
	.size		.nv.reservedSmem.cap,0x4
